//
// Generated by NVIDIA NVVM Compiler
//
// Compiler Build ID: CL-36424714
// Cuda compilation tools, release 13.0, V13.0.88
// Based on NVVM 20.0.0
//

.version 9.0
.target sm_100
.address_size 64

	// .globl	_Z21recommendation_kernelPdS_S_iii
// _ZZ21recommendation_kernelPdS_S_iiiE10sim_shared has been demoted
// _ZZ17similarity_kernelPdS_S_iiiE16user_rate_shared has been demoted
// _ZZ14matrixMultiplyPdS_S_S_iiiiiiE4ds_M has been demoted
// _ZZ14matrixMultiplyPdS_S_S_iiiiiiE4ds_N has been demoted

.visible .entry _Z21recommendation_kernelPdS_S_iii(
	.param .u64 .ptr .align 1 _Z21recommendation_kernelPdS_S_iii_param_0,
	.param .u64 .ptr .align 1 _Z21recommendation_kernelPdS_S_iii_param_1,
	.param .u64 .ptr .align 1 _Z21recommendation_kernelPdS_S_iii_param_2,
	.param .u32 _Z21recommendation_kernelPdS_S_iii_param_3,
	.param .u32 _Z21recommendation_kernelPdS_S_iii_param_4,
	.param .u32 _Z21recommendation_kernelPdS_S_iii_param_5
)
{
	.reg .pred 	%p<135>;
	.reg .b32 	%r<155>;
	.reg .b64 	%rd<18>;
	.reg .b64 	%fd<652>;
	// demoted variable
	.shared .align 8 .b8 _ZZ21recommendation_kernelPdS_S_iiiE10sim_shared[1024];
	ld.param.u64 	%rd7, [_Z21recommendation_kernelPdS_S_iii_param_0];
	ld.param.u64 	%rd9, [_Z21recommendation_kernelPdS_S_iii_param_1];
	ld.param.u64 	%rd8, [_Z21recommendation_kernelPdS_S_iii_param_2];
	ld.param.u32 	%r13, [_Z21recommendation_kernelPdS_S_iii_param_3];
	ld.param.u32 	%r14, [_Z21recommendation_kernelPdS_S_iii_param_4];
	ld.param.u32 	%r15, [_Z21recommendation_kernelPdS_S_iii_param_5];
	cvta.to.global.u64 	%rd1, %rd9;
	mov.u32 	%r151, %tid.x;
	mov.u32 	%r16, %ctaid.x;
	mov.u32 	%r17, %ntid.x;
	mad.lo.s32 	%r2, %r16, %r17, %r151;
	setp.lt.s32 	%p1, %r14, 1;
	mov.f64 	%fd261, 0d0000000000000000;
	mov.f64 	%fd524, %fd261;
	@%p1 bra 	$L__BB0_263;
	add.s32 	%r19, %r14, 127;
	shr.u32 	%r20, %r19, 7;
	shl.b32 	%r21, %r151, 3;
	mov.u32 	%r22, _ZZ21recommendation_kernelPdS_S_iiiE10sim_shared;
	add.s32 	%r3, %r22, %r21;
	mad.lo.s32 	%r23, %r13, 2000, %r2;
	mul.wide.s32 	%rd10, %r23, 8;
	add.s64 	%rd2, %rd1, %rd10;
	neg.s32 	%r153, %r20;
	mul.wide.u32 	%rd11, %r151, 8;
	cvta.to.global.u64 	%rd12, %rd7;
	add.s64 	%rd17, %rd12, %rd11;
	mov.f64 	%fd262, 0d0000000000000000;
	mov.b32 	%r152, 63;
	mov.u32 	%r154, %r2;
	mov.f64 	%fd524, %fd262;
$L__BB0_2:
	setp.ge.u32 	%p2, %r151, %r14;
	mov.f64 	%fd522, 0d0000000000000000;
	@%p2 bra 	$L__BB0_4;
	ld.global.f64 	%fd522, [%rd17];
$L__BB0_4:
	setp.ge.s32 	%p3, %r2, %r15;
	st.shared.f64 	[%r3], %fd522;
	bar.sync 	0;
	@%p3 bra 	$L__BB0_262;
	ld.global.f64 	%fd264, [%rd2];
	setp.neu.f64 	%p4, %fd264, 0d0000000000000000;
	@%p4 bra 	$L__BB0_262;
	add.s32 	%r24, %r152, -63;
	setp.ge.s32 	%p5, %r24, %r14;
	mul.wide.s32 	%rd13, %r154, 8;
	add.s64 	%rd5, %rd1, %rd13;
	@%p5 bra 	$L__BB0_8;
	ld.shared.f64 	%fd265, [_ZZ21recommendation_kernelPdS_S_iiiE10sim_shared];
	ld.global.f64 	%fd266, [%rd5];
	fma.rn.f64 	%fd524, %fd265, %fd266, %fd524;
$L__BB0_8:
	add.s32 	%r25, %r152, -62;
	setp.ge.s32 	%p6, %r25, %r14;
	@%p6 bra 	$L__BB0_10;
	ld.shared.f64 	%fd267, [_ZZ21recommendation_kernelPdS_S_iiiE10sim_shared+8];
	ld.global.f64 	%fd268, [%rd5+16000];
	fma.rn.f64 	%fd524, %fd267, %fd268, %fd524;
$L__BB0_10:
	add.s32 	%r26, %r152, -61;
	setp.ge.s32 	%p7, %r26, %r14;
	@%p7 bra 	$L__BB0_12;
	ld.shared.f64 	%fd269, [_ZZ21recommendation_kernelPdS_S_iiiE10sim_shared+16];
	ld.global.f64 	%fd270, [%rd5+32000];
	fma.rn.f64 	%fd524, %fd269, %fd270, %fd524;
$L__BB0_12:
	add.s32 	%r27, %r152, -60;
	setp.ge.s32 	%p8, %r27, %r14;
	@%p8 bra 	$L__BB0_14;
	ld.shared.f64 	%fd271, [_ZZ21recommendation_kernelPdS_S_iiiE10sim_shared+24];
	ld.global.f64 	%fd272, [%rd5+48000];
	fma.rn.f64 	%fd524, %fd271, %fd272, %fd524;
$L__BB0_14:
	add.s32 	%r28, %r152, -59;
	setp.ge.s32 	%p9, %r28, %r14;
	@%p9 bra 	$L__BB0_16;
	ld.shared.f64 	%fd273, [_ZZ21recommendation_kernelPdS_S_iiiE10sim_shared+32];
	ld.global.f64 	%fd274, [%rd5+64000];
	fma.rn.f64 	%fd524, %fd273, %fd274, %fd524;
$L__BB0_16:
	add.s32 	%r29, %r152, -58;
	setp.ge.s32 	%p10, %r29, %r14;
	@%p10 bra 	$L__BB0_18;
	ld.shared.f64 	%fd275, [_ZZ21recommendation_kernelPdS_S_iiiE10sim_shared+40];
	ld.global.f64 	%fd276, [%rd5+80000];
	fma.rn.f64 	%fd524, %fd275, %fd276, %fd524;
$L__BB0_18:
	add.s32 	%r30, %r152, -57;
	setp.ge.s32 	%p11, %r30, %r14;
	@%p11 bra 	$L__BB0_20;
	ld.shared.f64 	%fd277, [_ZZ21recommendation_kernelPdS_S_iiiE10sim_shared+48];
	ld.global.f64 	%fd278, [%rd5+96000];
	fma.rn.f64 	%fd524, %fd277, %fd278, %fd524;
$L__BB0_20:
	add.s32 	%r31, %r152, -56;
	setp.ge.s32 	%p12, %r31, %r14;
	@%p12 bra 	$L__BB0_22;
	ld.shared.f64 	%fd279, [_ZZ21recommendation_kernelPdS_S_iiiE10sim_shared+56];
	ld.global.f64 	%fd280, [%rd5+112000];
	fma.rn.f64 	%fd524, %fd279, %fd280, %fd524;
$L__BB0_22:
	add.s32 	%r32, %r152, -55;
	setp.ge.s32 	%p13, %r32, %r14;
	@%p13 bra 	$L__BB0_24;
	ld.shared.f64 	%fd281, [_ZZ21recommendation_kernelPdS_S_iiiE10sim_shared+64];
	ld.global.f64 	%fd282, [%rd5+128000];
	fma.rn.f64 	%fd524, %fd281, %fd282, %fd524;
$L__BB0_24:
	add.s32 	%r33, %r152, -54;
	setp.ge.s32 	%p14, %r33, %r14;
	@%p14 bra 	$L__BB0_26;
	ld.shared.f64 	%fd283, [_ZZ21recommendation_kernelPdS_S_iiiE10sim_shared+72];
	ld.global.f64 	%fd284, [%rd5+144000];
	fma.rn.f64 	%fd524, %fd283, %fd284, %fd524;
$L__BB0_26:
	add.s32 	%r34, %r152, -53;
	setp.ge.s32 	%p15, %r34, %r14;
	@%p15 bra 	$L__BB0_28;
	ld.shared.f64 	%fd285, [_ZZ21recommendation_kernelPdS_S_iiiE10sim_shared+80];
	ld.global.f64 	%fd286, [%rd5+160000];
	fma.rn.f64 	%fd524, %fd285, %fd286, %fd524;
$L__BB0_28:
	add.s32 	%r35, %r152, -52;
	setp.ge.s32 	%p16, %r35, %r14;
	@%p16 bra 	$L__BB0_30;
	ld.shared.f64 	%fd287, [_ZZ21recommendation_kernelPdS_S_iiiE10sim_shared+88];
	ld.global.f64 	%fd288, [%rd5+176000];
	fma.rn.f64 	%fd524, %fd287, %fd288, %fd524;
$L__BB0_30:
	add.s32 	%r36, %r152, -51;
	setp.ge.s32 	%p17, %r36, %r14;
	@%p17 bra 	$L__BB0_32;
	ld.shared.f64 	%fd289, [_ZZ21recommendation_kernelPdS_S_iiiE10sim_shared+96];
	ld.global.f64 	%fd290, [%rd5+192000];
	fma.rn.f64 	%fd524, %fd289, %fd290, %fd524;
$L__BB0_32:
	add.s32 	%r37, %r152, -50;
	setp.ge.s32 	%p18, %r37, %r14;
	@%p18 bra 	$L__BB0_34;
	ld.shared.f64 	%fd291, [_ZZ21recommendation_kernelPdS_S_iiiE10sim_shared+104];
	ld.global.f64 	%fd292, [%rd5+208000];
	fma.rn.f64 	%fd524, %fd291, %fd292, %fd524;
$L__BB0_34:
	add.s32 	%r38, %r152, -49;
	setp.ge.s32 	%p19, %r38, %r14;
	@%p19 bra 	$L__BB0_36;
	ld.shared.f64 	%fd293, [_ZZ21recommendation_kernelPdS_S_iiiE10sim_shared+112];
	ld.global.f64 	%fd294, [%rd5+224000];
	fma.rn.f64 	%fd524, %fd293, %fd294, %fd524;
$L__BB0_36:
	add.s32 	%r39, %r152, -48;
	setp.ge.s32 	%p20, %r39, %r14;
	@%p20 bra 	$L__BB0_38;
	ld.shared.f64 	%fd295, [_ZZ21recommendation_kernelPdS_S_iiiE10sim_shared+120];
	ld.global.f64 	%fd296, [%rd5+240000];
	fma.rn.f64 	%fd524, %fd295, %fd296, %fd524;
$L__BB0_38:
	add.s32 	%r40, %r152, -47;
	setp.ge.s32 	%p21, %r40, %r14;
	@%p21 bra 	$L__BB0_40;
	ld.shared.f64 	%fd297, [_ZZ21recommendation_kernelPdS_S_iiiE10sim_shared+128];
	ld.global.f64 	%fd298, [%rd5+256000];
	fma.rn.f64 	%fd524, %fd297, %fd298, %fd524;
$L__BB0_40:
	add.s32 	%r41, %r152, -46;
	setp.ge.s32 	%p22, %r41, %r14;
	@%p22 bra 	$L__BB0_42;
	ld.shared.f64 	%fd299, [_ZZ21recommendation_kernelPdS_S_iiiE10sim_shared+136];
	ld.global.f64 	%fd300, [%rd5+272000];
	fma.rn.f64 	%fd524, %fd299, %fd300, %fd524;
$L__BB0_42:
	add.s32 	%r42, %r152, -45;
	setp.ge.s32 	%p23, %r42, %r14;
	@%p23 bra 	$L__BB0_44;
	ld.shared.f64 	%fd301, [_ZZ21recommendation_kernelPdS_S_iiiE10sim_shared+144];
	ld.global.f64 	%fd302, [%rd5+288000];
	fma.rn.f64 	%fd524, %fd301, %fd302, %fd524;
$L__BB0_44:
	add.s32 	%r43, %r152, -44;
	setp.ge.s32 	%p24, %r43, %r14;
	@%p24 bra 	$L__BB0_46;
	ld.shared.f64 	%fd303, [_ZZ21recommendation_kernelPdS_S_iiiE10sim_shared+152];
	ld.global.f64 	%fd304, [%rd5+304000];
	fma.rn.f64 	%fd524, %fd303, %fd304, %fd524;
$L__BB0_46:
	add.s32 	%r44, %r152, -43;
	setp.ge.s32 	%p25, %r44, %r14;
	@%p25 bra 	$L__BB0_48;
	ld.shared.f64 	%fd305, [_ZZ21recommendation_kernelPdS_S_iiiE10sim_shared+160];
	ld.global.f64 	%fd306, [%rd5+320000];
	fma.rn.f64 	%fd524, %fd305, %fd306, %fd524;
$L__BB0_48:
	add.s32 	%r45, %r152, -42;
	setp.ge.s32 	%p26, %r45, %r14;
	@%p26 bra 	$L__BB0_50;
	ld.shared.f64 	%fd307, [_ZZ21recommendation_kernelPdS_S_iiiE10sim_shared+168];
	ld.global.f64 	%fd308, [%rd5+336000];
	fma.rn.f64 	%fd524, %fd307, %fd308, %fd524;
$L__BB0_50:
	add.s32 	%r46, %r152, -41;
	setp.ge.s32 	%p27, %r46, %r14;
	@%p27 bra 	$L__BB0_52;
	ld.shared.f64 	%fd309, [_ZZ21recommendation_kernelPdS_S_iiiE10sim_shared+176];
	ld.global.f64 	%fd310, [%rd5+352000];
	fma.rn.f64 	%fd524, %fd309, %fd310, %fd524;
$L__BB0_52:
	add.s32 	%r47, %r152, -40;
	setp.ge.s32 	%p28, %r47, %r14;
	@%p28 bra 	$L__BB0_54;
	ld.shared.f64 	%fd311, [_ZZ21recommendation_kernelPdS_S_iiiE10sim_shared+184];
	ld.global.f64 	%fd312, [%rd5+368000];
	fma.rn.f64 	%fd524, %fd311, %fd312, %fd524;
$L__BB0_54:
	add.s32 	%r48, %r152, -39;
	setp.ge.s32 	%p29, %r48, %r14;
	@%p29 bra 	$L__BB0_56;
	ld.shared.f64 	%fd313, [_ZZ21recommendation_kernelPdS_S_iiiE10sim_shared+192];
	ld.global.f64 	%fd314, [%rd5+384000];
	fma.rn.f64 	%fd524, %fd313, %fd314, %fd524;
$L__BB0_56:
	add.s32 	%r49, %r152, -38;
	setp.ge.s32 	%p30, %r49, %r14;
	@%p30 bra 	$L__BB0_58;
	ld.shared.f64 	%fd315, [_ZZ21recommendation_kernelPdS_S_iiiE10sim_shared+200];
	ld.global.f64 	%fd316, [%rd5+400000];
	fma.rn.f64 	%fd524, %fd315, %fd316, %fd524;
$L__BB0_58:
	add.s32 	%r50, %r152, -37;
	setp.ge.s32 	%p31, %r50, %r14;
	@%p31 bra 	$L__BB0_60;
	ld.shared.f64 	%fd317, [_ZZ21recommendation_kernelPdS_S_iiiE10sim_shared+208];
	ld.global.f64 	%fd318, [%rd5+416000];
	fma.rn.f64 	%fd524, %fd317, %fd318, %fd524;
$L__BB0_60:
	add.s32 	%r51, %r152, -36;
	setp.ge.s32 	%p32, %r51, %r14;
	@%p32 bra 	$L__BB0_62;
	ld.shared.f64 	%fd319, [_ZZ21recommendation_kernelPdS_S_iiiE10sim_shared+216];
	ld.global.f64 	%fd320, [%rd5+432000];
	fma.rn.f64 	%fd524, %fd319, %fd320, %fd524;
$L__BB0_62:
	add.s32 	%r52, %r152, -35;
	setp.ge.s32 	%p33, %r52, %r14;
	@%p33 bra 	$L__BB0_64;
	ld.shared.f64 	%fd321, [_ZZ21recommendation_kernelPdS_S_iiiE10sim_shared+224];
	ld.global.f64 	%fd322, [%rd5+448000];
	fma.rn.f64 	%fd524, %fd321, %fd322, %fd524;
$L__BB0_64:
	add.s32 	%r53, %r152, -34;
	setp.ge.s32 	%p34, %r53, %r14;
	@%p34 bra 	$L__BB0_66;
	ld.shared.f64 	%fd323, [_ZZ21recommendation_kernelPdS_S_iiiE10sim_shared+232];
	ld.global.f64 	%fd324, [%rd5+464000];
	fma.rn.f64 	%fd524, %fd323, %fd324, %fd524;
$L__BB0_66:
	add.s32 	%r54, %r152, -33;
	setp.ge.s32 	%p35, %r54, %r14;
	@%p35 bra 	$L__BB0_68;
	ld.shared.f64 	%fd325, [_ZZ21recommendation_kernelPdS_S_iiiE10sim_shared+240];
	ld.global.f64 	%fd326, [%rd5+480000];
	fma.rn.f64 	%fd524, %fd325, %fd326, %fd524;
$L__BB0_68:
	add.s32 	%r55, %r152, -32;
	setp.ge.s32 	%p36, %r55, %r14;
	@%p36 bra 	$L__BB0_70;
	ld.shared.f64 	%fd327, [_ZZ21recommendation_kernelPdS_S_iiiE10sim_shared+248];
	ld.global.f64 	%fd328, [%rd5+496000];
	fma.rn.f64 	%fd524, %fd327, %fd328, %fd524;
$L__BB0_70:
	add.s32 	%r56, %r152, -31;
	setp.ge.s32 	%p37, %r56, %r14;
	@%p37 bra 	$L__BB0_72;
	ld.shared.f64 	%fd329, [_ZZ21recommendation_kernelPdS_S_iiiE10sim_shared+256];
	ld.global.f64 	%fd330, [%rd5+512000];
	fma.rn.f64 	%fd524, %fd329, %fd330, %fd524;
$L__BB0_72:
	add.s32 	%r57, %r152, -30;
	setp.ge.s32 	%p38, %r57, %r14;
	@%p38 bra 	$L__BB0_74;
	ld.shared.f64 	%fd331, [_ZZ21recommendation_kernelPdS_S_iiiE10sim_shared+264];
	ld.global.f64 	%fd332, [%rd5+528000];
	fma.rn.f64 	%fd524, %fd331, %fd332, %fd524;
$L__BB0_74:
	add.s32 	%r58, %r152, -29;
	setp.ge.s32 	%p39, %r58, %r14;
	@%p39 bra 	$L__BB0_76;
	ld.shared.f64 	%fd333, [_ZZ21recommendation_kernelPdS_S_iiiE10sim_shared+272];
	ld.global.f64 	%fd334, [%rd5+544000];
	fma.rn.f64 	%fd524, %fd333, %fd334, %fd524;
$L__BB0_76:
	add.s32 	%r59, %r152, -28;
	setp.ge.s32 	%p40, %r59, %r14;
	@%p40 bra 	$L__BB0_78;
	ld.shared.f64 	%fd335, [_ZZ21recommendation_kernelPdS_S_iiiE10sim_shared+280];
	ld.global.f64 	%fd336, [%rd5+560000];
	fma.rn.f64 	%fd524, %fd335, %fd336, %fd524;
$L__BB0_78:
	add.s32 	%r60, %r152, -27;
	setp.ge.s32 	%p41, %r60, %r14;
	@%p41 bra 	$L__BB0_80;
	ld.shared.f64 	%fd337, [_ZZ21recommendation_kernelPdS_S_iiiE10sim_shared+288];
	ld.global.f64 	%fd338, [%rd5+576000];
	fma.rn.f64 	%fd524, %fd337, %fd338, %fd524;
$L__BB0_80:
	add.s32 	%r61, %r152, -26;
	setp.ge.s32 	%p42, %r61, %r14;
	@%p42 bra 	$L__BB0_82;
	ld.shared.f64 	%fd339, [_ZZ21recommendation_kernelPdS_S_iiiE10sim_shared+296];
	ld.global.f64 	%fd340, [%rd5+592000];
	fma.rn.f64 	%fd524, %fd339, %fd340, %fd524;
$L__BB0_82:
	add.s32 	%r62, %r152, -25;
	setp.ge.s32 	%p43, %r62, %r14;
	@%p43 bra 	$L__BB0_84;
	ld.shared.f64 	%fd341, [_ZZ21recommendation_kernelPdS_S_iiiE10sim_shared+304];
	ld.global.f64 	%fd342, [%rd5+608000];
	fma.rn.f64 	%fd524, %fd341, %fd342, %fd524;
$L__BB0_84:
	add.s32 	%r63, %r152, -24;
	setp.ge.s32 	%p44, %r63, %r14;
	@%p44 bra 	$L__BB0_86;
	ld.shared.f64 	%fd343, [_ZZ21recommendation_kernelPdS_S_iiiE10sim_shared+312];
	ld.global.f64 	%fd344, [%rd5+624000];
	fma.rn.f64 	%fd524, %fd343, %fd344, %fd524;
$L__BB0_86:
	add.s32 	%r64, %r152, -23;
	setp.ge.s32 	%p45, %r64, %r14;
	@%p45 bra 	$L__BB0_88;
	ld.shared.f64 	%fd345, [_ZZ21recommendation_kernelPdS_S_iiiE10sim_shared+320];
	ld.global.f64 	%fd346, [%rd5+640000];
	fma.rn.f64 	%fd524, %fd345, %fd346, %fd524;
$L__BB0_88:
	add.s32 	%r65, %r152, -22;
	setp.ge.s32 	%p46, %r65, %r14;
	@%p46 bra 	$L__BB0_90;
	ld.shared.f64 	%fd347, [_ZZ21recommendation_kernelPdS_S_iiiE10sim_shared+328];
	ld.global.f64 	%fd348, [%rd5+656000];
	fma.rn.f64 	%fd524, %fd347, %fd348, %fd524;
$L__BB0_90:
	add.s32 	%r66, %r152, -21;
	setp.ge.s32 	%p47, %r66, %r14;
	@%p47 bra 	$L__BB0_92;
	ld.shared.f64 	%fd349, [_ZZ21recommendation_kernelPdS_S_iiiE10sim_shared+336];
	ld.global.f64 	%fd350, [%rd5+672000];
	fma.rn.f64 	%fd524, %fd349, %fd350, %fd524;
$L__BB0_92:
	add.s32 	%r67, %r152, -20;
	setp.ge.s32 	%p48, %r67, %r14;
	@%p48 bra 	$L__BB0_94;
	ld.shared.f64 	%fd351, [_ZZ21recommendation_kernelPdS_S_iiiE10sim_shared+344];
	ld.global.f64 	%fd352, [%rd5+688000];
	fma.rn.f64 	%fd524, %fd351, %fd352, %fd524;
$L__BB0_94:
	add.s32 	%r68, %r152, -19;
	setp.ge.s32 	%p49, %r68, %r14;
	@%p49 bra 	$L__BB0_96;
	ld.shared.f64 	%fd353, [_ZZ21recommendation_kernelPdS_S_iiiE10sim_shared+352];
	ld.global.f64 	%fd354, [%rd5+704000];
	fma.rn.f64 	%fd524, %fd353, %fd354, %fd524;
$L__BB0_96:
	add.s32 	%r69, %r152, -18;
	setp.ge.s32 	%p50, %r69, %r14;
	@%p50 bra 	$L__BB0_98;
	ld.shared.f64 	%fd355, [_ZZ21recommendation_kernelPdS_S_iiiE10sim_shared+360];
	ld.global.f64 	%fd356, [%rd5+720000];
	fma.rn.f64 	%fd524, %fd355, %fd356, %fd524;
$L__BB0_98:
	add.s32 	%r70, %r152, -17;
	setp.ge.s32 	%p51, %r70, %r14;
	@%p51 bra 	$L__BB0_100;
	ld.shared.f64 	%fd357, [_ZZ21recommendation_kernelPdS_S_iiiE10sim_shared+368];
	ld.global.f64 	%fd358, [%rd5+736000];
	fma.rn.f64 	%fd524, %fd357, %fd358, %fd524;
$L__BB0_100:
	add.s32 	%r71, %r152, -16;
	setp.ge.s32 	%p52, %r71, %r14;
	@%p52 bra 	$L__BB0_102;
	ld.shared.f64 	%fd359, [_ZZ21recommendation_kernelPdS_S_iiiE10sim_shared+376];
	ld.global.f64 	%fd360, [%rd5+752000];
	fma.rn.f64 	%fd524, %fd359, %fd360, %fd524;
$L__BB0_102:
	add.s32 	%r72, %r152, -15;
	setp.ge.s32 	%p53, %r72, %r14;
	@%p53 bra 	$L__BB0_104;
	ld.shared.f64 	%fd361, [_ZZ21recommendation_kernelPdS_S_iiiE10sim_shared+384];
	ld.global.f64 	%fd362, [%rd5+768000];
	fma.rn.f64 	%fd524, %fd361, %fd362, %fd524;
$L__BB0_104:
	add.s32 	%r73, %r152, -14;
	setp.ge.s32 	%p54, %r73, %r14;
	@%p54 bra 	$L__BB0_106;
	ld.shared.f64 	%fd363, [_ZZ21recommendation_kernelPdS_S_iiiE10sim_shared+392];
	ld.global.f64 	%fd364, [%rd5+784000];
	fma.rn.f64 	%fd524, %fd363, %fd364, %fd524;
$L__BB0_106:
	add.s32 	%r74, %r152, -13;
	setp.ge.s32 	%p55, %r74, %r14;
	@%p55 bra 	$L__BB0_108;
	ld.shared.f64 	%fd365, [_ZZ21recommendation_kernelPdS_S_iiiE10sim_shared+400];
	ld.global.f64 	%fd366, [%rd5+800000];
	fma.rn.f64 	%fd524, %fd365, %fd366, %fd524;
$L__BB0_108:
	add.s32 	%r75, %r152, -12;
	setp.ge.s32 	%p56, %r75, %r14;
	@%p56 bra 	$L__BB0_110;
	ld.shared.f64 	%fd367, [_ZZ21recommendation_kernelPdS_S_iiiE10sim_shared+408];
	ld.global.f64 	%fd368, [%rd5+816000];
	fma.rn.f64 	%fd524, %fd367, %fd368, %fd524;
$L__BB0_110:
	add.s32 	%r76, %r152, -11;
	setp.ge.s32 	%p57, %r76, %r14;
	@%p57 bra 	$L__BB0_112;
	ld.shared.f64 	%fd369, [_ZZ21recommendation_kernelPdS_S_iiiE10sim_shared+416];
	ld.global.f64 	%fd370, [%rd5+832000];
	fma.rn.f64 	%fd524, %fd369, %fd370, %fd524;
$L__BB0_112:
	add.s32 	%r77, %r152, -10;
	setp.ge.s32 	%p58, %r77, %r14;
	@%p58 bra 	$L__BB0_114;
	ld.shared.f64 	%fd371, [_ZZ21recommendation_kernelPdS_S_iiiE10sim_shared+424];
	ld.global.f64 	%fd372, [%rd5+848000];
	fma.rn.f64 	%fd524, %fd371, %fd372, %fd524;
$L__BB0_114:
	add.s32 	%r78, %r152, -9;
	setp.ge.s32 	%p59, %r78, %r14;
	@%p59 bra 	$L__BB0_116;
	ld.shared.f64 	%fd373, [_ZZ21recommendation_kernelPdS_S_iiiE10sim_shared+432];
	ld.global.f64 	%fd374, [%rd5+864000];
	fma.rn.f64 	%fd524, %fd373, %fd374, %fd524;
$L__BB0_116:
	add.s32 	%r79, %r152, -8;
	setp.ge.s32 	%p60, %r79, %r14;
	@%p60 bra 	$L__BB0_118;
	ld.shared.f64 	%fd375, [_ZZ21recommendation_kernelPdS_S_iiiE10sim_shared+440];
	ld.global.f64 	%fd376, [%rd5+880000];
	fma.rn.f64 	%fd524, %fd375, %fd376, %fd524;
$L__BB0_118:
	add.s32 	%r80, %r152, -7;
	setp.ge.s32 	%p61, %r80, %r14;
	@%p61 bra 	$L__BB0_120;
	ld.shared.f64 	%fd377, [_ZZ21recommendation_kernelPdS_S_iiiE10sim_shared+448];
	ld.global.f64 	%fd378, [%rd5+896000];
	fma.rn.f64 	%fd524, %fd377, %fd378, %fd524;
$L__BB0_120:
	add.s32 	%r81, %r152, -6;
	setp.ge.s32 	%p62, %r81, %r14;
	@%p62 bra 	$L__BB0_122;
	ld.shared.f64 	%fd379, [_ZZ21recommendation_kernelPdS_S_iiiE10sim_shared+456];
	ld.global.f64 	%fd380, [%rd5+912000];
	fma.rn.f64 	%fd524, %fd379, %fd380, %fd524;
$L__BB0_122:
	add.s32 	%r82, %r152, -5;
	setp.ge.s32 	%p63, %r82, %r14;
	@%p63 bra 	$L__BB0_124;
	ld.shared.f64 	%fd381, [_ZZ21recommendation_kernelPdS_S_iiiE10sim_shared+464];
	ld.global.f64 	%fd382, [%rd5+928000];
	fma.rn.f64 	%fd524, %fd381, %fd382, %fd524;
$L__BB0_124:
	add.s32 	%r83, %r152, -4;
	setp.ge.s32 	%p64, %r83, %r14;
	@%p64 bra 	$L__BB0_126;
	ld.shared.f64 	%fd383, [_ZZ21recommendation_kernelPdS_S_iiiE10sim_shared+472];
	ld.global.f64 	%fd384, [%rd5+944000];
	fma.rn.f64 	%fd524, %fd383, %fd384, %fd524;
$L__BB0_126:
	add.s32 	%r84, %r152, -3;
	setp.ge.s32 	%p65, %r84, %r14;
	@%p65 bra 	$L__BB0_128;
	ld.shared.f64 	%fd385, [_ZZ21recommendation_kernelPdS_S_iiiE10sim_shared+480];
	ld.global.f64 	%fd386, [%rd5+960000];
	fma.rn.f64 	%fd524, %fd385, %fd386, %fd524;
$L__BB0_128:
	add.s32 	%r85, %r152, -2;
	setp.ge.s32 	%p66, %r85, %r14;
	@%p66 bra 	$L__BB0_130;
	ld.shared.f64 	%fd387, [_ZZ21recommendation_kernelPdS_S_iiiE10sim_shared+488];
	ld.global.f64 	%fd388, [%rd5+976000];
	fma.rn.f64 	%fd524, %fd387, %fd388, %fd524;
$L__BB0_130:
	add.s32 	%r86, %r152, -1;
	setp.ge.s32 	%p67, %r86, %r14;
	@%p67 bra 	$L__BB0_132;
	ld.shared.f64 	%fd389, [_ZZ21recommendation_kernelPdS_S_iiiE10sim_shared+496];
	ld.global.f64 	%fd390, [%rd5+992000];
	fma.rn.f64 	%fd524, %fd389, %fd390, %fd524;
$L__BB0_132:
	setp.ge.s32 	%p68, %r152, %r14;
	@%p68 bra 	$L__BB0_134;
	ld.shared.f64 	%fd391, [_ZZ21recommendation_kernelPdS_S_iiiE10sim_shared+504];
	ld.global.f64 	%fd392, [%rd5+1008000];
	fma.rn.f64 	%fd524, %fd391, %fd392, %fd524;
$L__BB0_134:
	add.s32 	%r87, %r152, 1;
	setp.ge.s32 	%p69, %r87, %r14;
	@%p69 bra 	$L__BB0_136;
	ld.shared.f64 	%fd393, [_ZZ21recommendation_kernelPdS_S_iiiE10sim_shared+512];
	ld.global.f64 	%fd394, [%rd5+1024000];
	fma.rn.f64 	%fd524, %fd393, %fd394, %fd524;
$L__BB0_136:
	add.s32 	%r88, %r152, 2;
	setp.ge.s32 	%p70, %r88, %r14;
	@%p70 bra 	$L__BB0_138;
	ld.shared.f64 	%fd395, [_ZZ21recommendation_kernelPdS_S_iiiE10sim_shared+520];
	ld.global.f64 	%fd396, [%rd5+1040000];
	fma.rn.f64 	%fd524, %fd395, %fd396, %fd524;
$L__BB0_138:
	add.s32 	%r89, %r152, 3;
	setp.ge.s32 	%p71, %r89, %r14;
	@%p71 bra 	$L__BB0_140;
	ld.shared.f64 	%fd397, [_ZZ21recommendation_kernelPdS_S_iiiE10sim_shared+528];
	ld.global.f64 	%fd398, [%rd5+1056000];
	fma.rn.f64 	%fd524, %fd397, %fd398, %fd524;
$L__BB0_140:
	add.s32 	%r90, %r152, 4;
	setp.ge.s32 	%p72, %r90, %r14;
	@%p72 bra 	$L__BB0_142;
	ld.shared.f64 	%fd399, [_ZZ21recommendation_kernelPdS_S_iiiE10sim_shared+536];
	ld.global.f64 	%fd400, [%rd5+1072000];
	fma.rn.f64 	%fd524, %fd399, %fd400, %fd524;
$L__BB0_142:
	add.s32 	%r91, %r152, 5;
	setp.ge.s32 	%p73, %r91, %r14;
	@%p73 bra 	$L__BB0_144;
	ld.shared.f64 	%fd401, [_ZZ21recommendation_kernelPdS_S_iiiE10sim_shared+544];
	ld.global.f64 	%fd402, [%rd5+1088000];
	fma.rn.f64 	%fd524, %fd401, %fd402, %fd524;
$L__BB0_144:
	add.s32 	%r92, %r152, 6;
	setp.ge.s32 	%p74, %r92, %r14;
	@%p74 bra 	$L__BB0_146;
	ld.shared.f64 	%fd403, [_ZZ21recommendation_kernelPdS_S_iiiE10sim_shared+552];
	ld.global.f64 	%fd404, [%rd5+1104000];
	fma.rn.f64 	%fd524, %fd403, %fd404, %fd524;
$L__BB0_146:
	add.s32 	%r93, %r152, 7;
	setp.ge.s32 	%p75, %r93, %r14;
	@%p75 bra 	$L__BB0_148;
	ld.shared.f64 	%fd405, [_ZZ21recommendation_kernelPdS_S_iiiE10sim_shared+560];
	ld.global.f64 	%fd406, [%rd5+1120000];
	fma.rn.f64 	%fd524, %fd405, %fd406, %fd524;
$L__BB0_148:
	add.s32 	%r94, %r152, 8;
	setp.ge.s32 	%p76, %r94, %r14;
	@%p76 bra 	$L__BB0_150;
	ld.shared.f64 	%fd407, [_ZZ21recommendation_kernelPdS_S_iiiE10sim_shared+568];
	ld.global.f64 	%fd408, [%rd5+1136000];
	fma.rn.f64 	%fd524, %fd407, %fd408, %fd524;
$L__BB0_150:
	add.s32 	%r95, %r152, 9;
	setp.ge.s32 	%p77, %r95, %r14;
	@%p77 bra 	$L__BB0_152;
	ld.shared.f64 	%fd409, [_ZZ21recommendation_kernelPdS_S_iiiE10sim_shared+576];
	ld.global.f64 	%fd410, [%rd5+1152000];
	fma.rn.f64 	%fd524, %fd409, %fd410, %fd524;
$L__BB0_152:
	add.s32 	%r96, %r152, 10;
	setp.ge.s32 	%p78, %r96, %r14;
	@%p78 bra 	$L__BB0_154;
	ld.shared.f64 	%fd411, [_ZZ21recommendation_kernelPdS_S_iiiE10sim_shared+584];
	ld.global.f64 	%fd412, [%rd5+1168000];
	fma.rn.f64 	%fd524, %fd411, %fd412, %fd524;
$L__BB0_154:
	add.s32 	%r97, %r152, 11;
	setp.ge.s32 	%p79, %r97, %r14;
	@%p79 bra 	$L__BB0_156;
	ld.shared.f64 	%fd413, [_ZZ21recommendation_kernelPdS_S_iiiE10sim_shared+592];
	ld.global.f64 	%fd414, [%rd5+1184000];
	fma.rn.f64 	%fd524, %fd413, %fd414, %fd524;
$L__BB0_156:
	add.s32 	%r98, %r152, 12;
	setp.ge.s32 	%p80, %r98, %r14;
	@%p80 bra 	$L__BB0_158;
	ld.shared.f64 	%fd415, [_ZZ21recommendation_kernelPdS_S_iiiE10sim_shared+600];
	ld.global.f64 	%fd416, [%rd5+1200000];
	fma.rn.f64 	%fd524, %fd415, %fd416, %fd524;
$L__BB0_158:
	add.s32 	%r99, %r152, 13;
	setp.ge.s32 	%p81, %r99, %r14;
	@%p81 bra 	$L__BB0_160;
	ld.shared.f64 	%fd417, [_ZZ21recommendation_kernelPdS_S_iiiE10sim_shared+608];
	ld.global.f64 	%fd418, [%rd5+1216000];
	fma.rn.f64 	%fd524, %fd417, %fd418, %fd524;
$L__BB0_160:
	add.s32 	%r100, %r152, 14;
	setp.ge.s32 	%p82, %r100, %r14;
	@%p82 bra 	$L__BB0_162;
	ld.shared.f64 	%fd419, [_ZZ21recommendation_kernelPdS_S_iiiE10sim_shared+616];
	ld.global.f64 	%fd420, [%rd5+1232000];
	fma.rn.f64 	%fd524, %fd419, %fd420, %fd524;
$L__BB0_162:
	add.s32 	%r101, %r152, 15;
	setp.ge.s32 	%p83, %r101, %r14;
	@%p83 bra 	$L__BB0_164;
	ld.shared.f64 	%fd421, [_ZZ21recommendation_kernelPdS_S_iiiE10sim_shared+624];
	ld.global.f64 	%fd422, [%rd5+1248000];
	fma.rn.f64 	%fd524, %fd421, %fd422, %fd524;
$L__BB0_164:
	add.s32 	%r102, %r152, 16;
	setp.ge.s32 	%p84, %r102, %r14;
	@%p84 bra 	$L__BB0_166;
	ld.shared.f64 	%fd423, [_ZZ21recommendation_kernelPdS_S_iiiE10sim_shared+632];
	ld.global.f64 	%fd424, [%rd5+1264000];
	fma.rn.f64 	%fd524, %fd423, %fd424, %fd524;
$L__BB0_166:
	add.s32 	%r103, %r152, 17;
	setp.ge.s32 	%p85, %r103, %r14;
	@%p85 bra 	$L__BB0_168;
	ld.shared.f64 	%fd425, [_ZZ21recommendation_kernelPdS_S_iiiE10sim_shared+640];
	ld.global.f64 	%fd426, [%rd5+1280000];
	fma.rn.f64 	%fd524, %fd425, %fd426, %fd524;
$L__BB0_168:
	add.s32 	%r104, %r152, 18;
	setp.ge.s32 	%p86, %r104, %r14;
	@%p86 bra 	$L__BB0_170;
	ld.shared.f64 	%fd427, [_ZZ21recommendation_kernelPdS_S_iiiE10sim_shared+648];
	ld.global.f64 	%fd428, [%rd5+1296000];
	fma.rn.f64 	%fd524, %fd427, %fd428, %fd524;
$L__BB0_170:
	add.s32 	%r105, %r152, 19;
	setp.ge.s32 	%p87, %r105, %r14;
	@%p87 bra 	$L__BB0_172;
	ld.shared.f64 	%fd429, [_ZZ21recommendation_kernelPdS_S_iiiE10sim_shared+656];
	ld.global.f64 	%fd430, [%rd5+1312000];
	fma.rn.f64 	%fd524, %fd429, %fd430, %fd524;
$L__BB0_172:
	add.s32 	%r106, %r152, 20;
	setp.ge.s32 	%p88, %r106, %r14;
	@%p88 bra 	$L__BB0_174;
	ld.shared.f64 	%fd431, [_ZZ21recommendation_kernelPdS_S_iiiE10sim_shared+664];
	ld.global.f64 	%fd432, [%rd5+1328000];
	fma.rn.f64 	%fd524, %fd431, %fd432, %fd524;
$L__BB0_174:
	add.s32 	%r107, %r152, 21;
	setp.ge.s32 	%p89, %r107, %r14;
	@%p89 bra 	$L__BB0_176;
	ld.shared.f64 	%fd433, [_ZZ21recommendation_kernelPdS_S_iiiE10sim_shared+672];
	ld.global.f64 	%fd434, [%rd5+1344000];
	fma.rn.f64 	%fd524, %fd433, %fd434, %fd524;
$L__BB0_176:
	add.s32 	%r108, %r152, 22;
	setp.ge.s32 	%p90, %r108, %r14;
	@%p90 bra 	$L__BB0_178;
	ld.shared.f64 	%fd435, [_ZZ21recommendation_kernelPdS_S_iiiE10sim_shared+680];
	ld.global.f64 	%fd436, [%rd5+1360000];
	fma.rn.f64 	%fd524, %fd435, %fd436, %fd524;
$L__BB0_178:
	add.s32 	%r109, %r152, 23;
	setp.ge.s32 	%p91, %r109, %r14;
	@%p91 bra 	$L__BB0_180;
	ld.shared.f64 	%fd437, [_ZZ21recommendation_kernelPdS_S_iiiE10sim_shared+688];
	ld.global.f64 	%fd438, [%rd5+1376000];
	fma.rn.f64 	%fd524, %fd437, %fd438, %fd524;
$L__BB0_180:
	add.s32 	%r110, %r152, 24;
	setp.ge.s32 	%p92, %r110, %r14;
	@%p92 bra 	$L__BB0_182;
	ld.shared.f64 	%fd439, [_ZZ21recommendation_kernelPdS_S_iiiE10sim_shared+696];
	ld.global.f64 	%fd440, [%rd5+1392000];
	fma.rn.f64 	%fd524, %fd439, %fd440, %fd524;
$L__BB0_182:
	add.s32 	%r111, %r152, 25;
	setp.ge.s32 	%p93, %r111, %r14;
	@%p93 bra 	$L__BB0_184;
	ld.shared.f64 	%fd441, [_ZZ21recommendation_kernelPdS_S_iiiE10sim_shared+704];
	ld.global.f64 	%fd442, [%rd5+1408000];
	fma.rn.f64 	%fd524, %fd441, %fd442, %fd524;
$L__BB0_184:
	add.s32 	%r112, %r152, 26;
	setp.ge.s32 	%p94, %r112, %r14;
	@%p94 bra 	$L__BB0_186;
	ld.shared.f64 	%fd443, [_ZZ21recommendation_kernelPdS_S_iiiE10sim_shared+712];
	ld.global.f64 	%fd444, [%rd5+1424000];
	fma.rn.f64 	%fd524, %fd443, %fd444, %fd524;
$L__BB0_186:
	add.s32 	%r113, %r152, 27;
	setp.ge.s32 	%p95, %r113, %r14;
	@%p95 bra 	$L__BB0_188;
	ld.shared.f64 	%fd445, [_ZZ21recommendation_kernelPdS_S_iiiE10sim_shared+720];
	ld.global.f64 	%fd446, [%rd5+1440000];
	fma.rn.f64 	%fd524, %fd445, %fd446, %fd524;
$L__BB0_188:
	add.s32 	%r114, %r152, 28;
	setp.ge.s32 	%p96, %r114, %r14;
	@%p96 bra 	$L__BB0_190;
	ld.shared.f64 	%fd447, [_ZZ21recommendation_kernelPdS_S_iiiE10sim_shared+728];
	ld.global.f64 	%fd448, [%rd5+1456000];
	fma.rn.f64 	%fd524, %fd447, %fd448, %fd524;
$L__BB0_190:
	add.s32 	%r115, %r152, 29;
	setp.ge.s32 	%p97, %r115, %r14;
	@%p97 bra 	$L__BB0_192;
	ld.shared.f64 	%fd449, [_ZZ21recommendation_kernelPdS_S_iiiE10sim_shared+736];
	ld.global.f64 	%fd450, [%rd5+1472000];
	fma.rn.f64 	%fd524, %fd449, %fd450, %fd524;
$L__BB0_192:
	add.s32 	%r116, %r152, 30;
	setp.ge.s32 	%p98, %r116, %r14;
	@%p98 bra 	$L__BB0_194;
	ld.shared.f64 	%fd451, [_ZZ21recommendation_kernelPdS_S_iiiE10sim_shared+744];
	ld.global.f64 	%fd452, [%rd5+1488000];
	fma.rn.f64 	%fd524, %fd451, %fd452, %fd524;
$L__BB0_194:
	add.s32 	%r117, %r152, 31;
	setp.ge.s32 	%p99, %r117, %r14;
	@%p99 bra 	$L__BB0_196;
	ld.shared.f64 	%fd453, [_ZZ21recommendation_kernelPdS_S_iiiE10sim_shared+752];
	ld.global.f64 	%fd454, [%rd5+1504000];
	fma.rn.f64 	%fd524, %fd453, %fd454, %fd524;
$L__BB0_196:
	add.s32 	%r118, %r152, 32;
	setp.ge.s32 	%p100, %r118, %r14;
	@%p100 bra 	$L__BB0_198;
	ld.shared.f64 	%fd455, [_ZZ21recommendation_kernelPdS_S_iiiE10sim_shared+760];
	ld.global.f64 	%fd456, [%rd5+1520000];
	fma.rn.f64 	%fd524, %fd455, %fd456, %fd524;
$L__BB0_198:
	add.s32 	%r119, %r152, 33;
	setp.ge.s32 	%p101, %r119, %r14;
	@%p101 bra 	$L__BB0_200;
	ld.shared.f64 	%fd457, [_ZZ21recommendation_kernelPdS_S_iiiE10sim_shared+768];
	ld.global.f64 	%fd458, [%rd5+1536000];
	fma.rn.f64 	%fd524, %fd457, %fd458, %fd524;
$L__BB0_200:
	add.s32 	%r120, %r152, 34;
	setp.ge.s32 	%p102, %r120, %r14;
	@%p102 bra 	$L__BB0_202;
	ld.shared.f64 	%fd459, [_ZZ21recommendation_kernelPdS_S_iiiE10sim_shared+776];
	ld.global.f64 	%fd460, [%rd5+1552000];
	fma.rn.f64 	%fd524, %fd459, %fd460, %fd524;
$L__BB0_202:
	add.s32 	%r121, %r152, 35;
	setp.ge.s32 	%p103, %r121, %r14;
	@%p103 bra 	$L__BB0_204;
	ld.shared.f64 	%fd461, [_ZZ21recommendation_kernelPdS_S_iiiE10sim_shared+784];
	ld.global.f64 	%fd462, [%rd5+1568000];
	fma.rn.f64 	%fd524, %fd461, %fd462, %fd524;
$L__BB0_204:
	add.s32 	%r122, %r152, 36;
	setp.ge.s32 	%p104, %r122, %r14;
	@%p104 bra 	$L__BB0_206;
	ld.shared.f64 	%fd463, [_ZZ21recommendation_kernelPdS_S_iiiE10sim_shared+792];
	ld.global.f64 	%fd464, [%rd5+1584000];
	fma.rn.f64 	%fd524, %fd463, %fd464, %fd524;
$L__BB0_206:
	add.s32 	%r123, %r152, 37;
	setp.ge.s32 	%p105, %r123, %r14;
	@%p105 bra 	$L__BB0_208;
	ld.shared.f64 	%fd465, [_ZZ21recommendation_kernelPdS_S_iiiE10sim_shared+800];
	ld.global.f64 	%fd466, [%rd5+1600000];
	fma.rn.f64 	%fd204, %fd465, %fd466, %fd524;
	mov.f64 	%fd524, %fd204;
$L__BB0_208:
	add.s32 	%r124, %r152, 38;
	setp.ge.s32 	%p106, %r124, %r14;
	@%p106 bra 	$L__BB0_210;
	ld.shared.f64 	%fd467, [_ZZ21recommendation_kernelPdS_S_iiiE10sim_shared+808];
	ld.global.f64 	%fd468, [%rd5+1616000];
	fma.rn.f64 	%fd206, %fd467, %fd468, %fd524;
	mov.f64 	%fd524, %fd206;
$L__BB0_210:
	add.s32 	%r125, %r152, 39;
	setp.ge.s32 	%p107, %r125, %r14;
	@%p107 bra 	$L__BB0_212;
	ld.shared.f64 	%fd469, [_ZZ21recommendation_kernelPdS_S_iiiE10sim_shared+816];
	ld.global.f64 	%fd470, [%rd5+1632000];
	fma.rn.f64 	%fd208, %fd469, %fd470, %fd524;
	mov.f64 	%fd524, %fd208;
$L__BB0_212:
	add.s32 	%r126, %r152, 40;
	setp.ge.s32 	%p108, %r126, %r14;
	@%p108 bra 	$L__BB0_214;
	ld.shared.f64 	%fd471, [_ZZ21recommendation_kernelPdS_S_iiiE10sim_shared+824];
	ld.global.f64 	%fd472, [%rd5+1648000];
	fma.rn.f64 	%fd210, %fd471, %fd472, %fd524;
	mov.f64 	%fd524, %fd210;
$L__BB0_214:
	add.s32 	%r127, %r152, 41;
	setp.ge.s32 	%p109, %r127, %r14;
	@%p109 bra 	$L__BB0_216;
	ld.shared.f64 	%fd473, [_ZZ21recommendation_kernelPdS_S_iiiE10sim_shared+832];
	ld.global.f64 	%fd474, [%rd5+1664000];
	fma.rn.f64 	%fd212, %fd473, %fd474, %fd524;
	mov.f64 	%fd524, %fd212;
$L__BB0_216:
	add.s32 	%r128, %r152, 42;
	setp.ge.s32 	%p110, %r128, %r14;
	@%p110 bra 	$L__BB0_218;
	ld.shared.f64 	%fd475, [_ZZ21recommendation_kernelPdS_S_iiiE10sim_shared+840];
	ld.global.f64 	%fd476, [%rd5+1680000];
	fma.rn.f64 	%fd214, %fd475, %fd476, %fd524;
	mov.f64 	%fd524, %fd214;
$L__BB0_218:
	add.s32 	%r129, %r152, 43;
	setp.ge.s32 	%p111, %r129, %r14;
	@%p111 bra 	$L__BB0_220;
	ld.shared.f64 	%fd477, [_ZZ21recommendation_kernelPdS_S_iiiE10sim_shared+848];
	ld.global.f64 	%fd478, [%rd5+1696000];
	fma.rn.f64 	%fd216, %fd477, %fd478, %fd524;
	mov.f64 	%fd524, %fd216;
$L__BB0_220:
	add.s32 	%r130, %r152, 44;
	setp.ge.s32 	%p112, %r130, %r14;
	@%p112 bra 	$L__BB0_222;
	ld.shared.f64 	%fd479, [_ZZ21recommendation_kernelPdS_S_iiiE10sim_shared+856];
	ld.global.f64 	%fd480, [%rd5+1712000];
	fma.rn.f64 	%fd218, %fd479, %fd480, %fd524;
	mov.f64 	%fd524, %fd218;
$L__BB0_222:
	add.s32 	%r131, %r152, 45;
	setp.ge.s32 	%p113, %r131, %r14;
	@%p113 bra 	$L__BB0_224;
	ld.shared.f64 	%fd481, [_ZZ21recommendation_kernelPdS_S_iiiE10sim_shared+864];
	ld.global.f64 	%fd482, [%rd5+1728000];
	fma.rn.f64 	%fd220, %fd481, %fd482, %fd524;
	mov.f64 	%fd524, %fd220;
$L__BB0_224:
	add.s32 	%r132, %r152, 46;
	setp.ge.s32 	%p114, %r132, %r14;
	@%p114 bra 	$L__BB0_226;
	ld.shared.f64 	%fd483, [_ZZ21recommendation_kernelPdS_S_iiiE10sim_shared+872];
	ld.global.f64 	%fd484, [%rd5+1744000];
	fma.rn.f64 	%fd222, %fd483, %fd484, %fd524;
	mov.f64 	%fd524, %fd222;
$L__BB0_226:
	add.s32 	%r133, %r152, 47;
	setp.ge.s32 	%p115, %r133, %r14;
	@%p115 bra 	$L__BB0_228;
	ld.shared.f64 	%fd485, [_ZZ21recommendation_kernelPdS_S_iiiE10sim_shared+880];
	ld.global.f64 	%fd486, [%rd5+1760000];
	fma.rn.f64 	%fd224, %fd485, %fd486, %fd524;
	mov.f64 	%fd524, %fd224;
$L__BB0_228:
	add.s32 	%r134, %r152, 48;
	setp.ge.s32 	%p116, %r134, %r14;
	@%p116 bra 	$L__BB0_230;
	ld.shared.f64 	%fd487, [_ZZ21recommendation_kernelPdS_S_iiiE10sim_shared+888];
	ld.global.f64 	%fd488, [%rd5+1776000];
	fma.rn.f64 	%fd226, %fd487, %fd488, %fd524;
	mov.f64 	%fd524, %fd226;
$L__BB0_230:
	add.s32 	%r135, %r152, 49;
	setp.ge.s32 	%p117, %r135, %r14;
	@%p117 bra 	$L__BB0_232;
	ld.shared.f64 	%fd489, [_ZZ21recommendation_kernelPdS_S_iiiE10sim_shared+896];
	ld.global.f64 	%fd490, [%rd5+1792000];
	fma.rn.f64 	%fd228, %fd489, %fd490, %fd524;
	mov.f64 	%fd524, %fd228;
$L__BB0_232:
	add.s32 	%r136, %r152, 50;
	setp.ge.s32 	%p118, %r136, %r14;
	@%p118 bra 	$L__BB0_234;
	ld.shared.f64 	%fd491, [_ZZ21recommendation_kernelPdS_S_iiiE10sim_shared+904];
	ld.global.f64 	%fd492, [%rd5+1808000];
	fma.rn.f64 	%fd230, %fd491, %fd492, %fd524;
	mov.f64 	%fd524, %fd230;
$L__BB0_234:
	add.s32 	%r137, %r152, 51;
	setp.ge.s32 	%p119, %r137, %r14;
	@%p119 bra 	$L__BB0_236;
	ld.shared.f64 	%fd493, [_ZZ21recommendation_kernelPdS_S_iiiE10sim_shared+912];
	ld.global.f64 	%fd494, [%rd5+1824000];
	fma.rn.f64 	%fd232, %fd493, %fd494, %fd524;
	mov.f64 	%fd524, %fd232;
$L__BB0_236:
	add.s32 	%r138, %r152, 52;
	setp.ge.s32 	%p120, %r138, %r14;
	@%p120 bra 	$L__BB0_238;
	ld.shared.f64 	%fd495, [_ZZ21recommendation_kernelPdS_S_iiiE10sim_shared+920];
	ld.global.f64 	%fd496, [%rd5+1840000];
	fma.rn.f64 	%fd234, %fd495, %fd496, %fd524;
	mov.f64 	%fd524, %fd234;
$L__BB0_238:
	add.s32 	%r139, %r152, 53;
	setp.ge.s32 	%p121, %r139, %r14;
	@%p121 bra 	$L__BB0_240;
	ld.shared.f64 	%fd497, [_ZZ21recommendation_kernelPdS_S_iiiE10sim_shared+928];
	ld.global.f64 	%fd498, [%rd5+1856000];
	fma.rn.f64 	%fd236, %fd497, %fd498, %fd524;
	mov.f64 	%fd524, %fd236;
$L__BB0_240:
	add.s32 	%r140, %r152, 54;
	setp.ge.s32 	%p122, %r140, %r14;
	@%p122 bra 	$L__BB0_242;
	ld.shared.f64 	%fd499, [_ZZ21recommendation_kernelPdS_S_iiiE10sim_shared+936];
	ld.global.f64 	%fd500, [%rd5+1872000];
	fma.rn.f64 	%fd238, %fd499, %fd500, %fd524;
	mov.f64 	%fd524, %fd238;
$L__BB0_242:
	add.s32 	%r141, %r152, 55;
	setp.ge.s32 	%p123, %r141, %r14;
	@%p123 bra 	$L__BB0_244;
	ld.shared.f64 	%fd501, [_ZZ21recommendation_kernelPdS_S_iiiE10sim_shared+944];
	ld.global.f64 	%fd502, [%rd5+1888000];
	fma.rn.f64 	%fd240, %fd501, %fd502, %fd524;
	mov.f64 	%fd524, %fd240;
$L__BB0_244:
	add.s32 	%r142, %r152, 56;
	setp.ge.s32 	%p124, %r142, %r14;
	@%p124 bra 	$L__BB0_246;
	ld.shared.f64 	%fd503, [_ZZ21recommendation_kernelPdS_S_iiiE10sim_shared+952];
	ld.global.f64 	%fd504, [%rd5+1904000];
	fma.rn.f64 	%fd242, %fd503, %fd504, %fd524;
	mov.f64 	%fd524, %fd242;
$L__BB0_246:
	add.s32 	%r143, %r152, 57;
	setp.ge.s32 	%p125, %r143, %r14;
	@%p125 bra 	$L__BB0_248;
	ld.shared.f64 	%fd505, [_ZZ21recommendation_kernelPdS_S_iiiE10sim_shared+960];
	ld.global.f64 	%fd506, [%rd5+1920000];
	fma.rn.f64 	%fd244, %fd505, %fd506, %fd524;
	mov.f64 	%fd524, %fd244;
$L__BB0_248:
	add.s32 	%r144, %r152, 58;
	setp.ge.s32 	%p126, %r144, %r14;
	@%p126 bra 	$L__BB0_250;
	ld.shared.f64 	%fd507, [_ZZ21recommendation_kernelPdS_S_iiiE10sim_shared+968];
	ld.global.f64 	%fd508, [%rd5+1936000];
	fma.rn.f64 	%fd246, %fd507, %fd508, %fd524;
	mov.f64 	%fd524, %fd246;
$L__BB0_250:
	add.s32 	%r145, %r152, 59;
	setp.ge.s32 	%p127, %r145, %r14;
	@%p127 bra 	$L__BB0_252;
	ld.shared.f64 	%fd509, [_ZZ21recommendation_kernelPdS_S_iiiE10sim_shared+976];
	ld.global.f64 	%fd510, [%rd5+1952000];
	fma.rn.f64 	%fd248, %fd509, %fd510, %fd524;
	mov.f64 	%fd524, %fd248;
$L__BB0_252:
	add.s32 	%r146, %r152, 60;
	setp.ge.s32 	%p128, %r146, %r14;
	@%p128 bra 	$L__BB0_254;
	ld.shared.f64 	%fd511, [_ZZ21recommendation_kernelPdS_S_iiiE10sim_shared+984];
	ld.global.f64 	%fd512, [%rd5+1968000];
	fma.rn.f64 	%fd250, %fd511, %fd512, %fd524;
	mov.f64 	%fd524, %fd250;
$L__BB0_254:
	add.s32 	%r147, %r152, 61;
	setp.ge.s32 	%p129, %r147, %r14;
	@%p129 bra 	$L__BB0_256;
	ld.shared.f64 	%fd513, [_ZZ21recommendation_kernelPdS_S_iiiE10sim_shared+992];
	ld.global.f64 	%fd514, [%rd5+1984000];
	fma.rn.f64 	%fd252, %fd513, %fd514, %fd524;
	mov.f64 	%fd524, %fd252;
$L__BB0_256:
	add.s32 	%r148, %r152, 62;
	setp.ge.s32 	%p130, %r148, %r14;
	@%p130 bra 	$L__BB0_258;
	ld.shared.f64 	%fd515, [_ZZ21recommendation_kernelPdS_S_iiiE10sim_shared+1000];
	ld.global.f64 	%fd516, [%rd5+2000000];
	fma.rn.f64 	%fd254, %fd515, %fd516, %fd524;
	mov.f64 	%fd524, %fd254;
$L__BB0_258:
	add.s32 	%r149, %r152, 63;
	setp.ge.s32 	%p131, %r149, %r14;
	@%p131 bra 	$L__BB0_260;
	ld.shared.f64 	%fd517, [_ZZ21recommendation_kernelPdS_S_iiiE10sim_shared+1008];
	ld.global.f64 	%fd518, [%rd5+2016000];
	fma.rn.f64 	%fd256, %fd517, %fd518, %fd524;
	mov.f64 	%fd524, %fd256;
$L__BB0_260:
	add.s32 	%r150, %r152, 64;
	setp.ge.s32 	%p132, %r150, %r14;
	@%p132 bra 	$L__BB0_262;
	ld.shared.f64 	%fd519, [_ZZ21recommendation_kernelPdS_S_iiiE10sim_shared+1016];
	ld.global.f64 	%fd520, [%rd5+2032000];
	fma.rn.f64 	%fd258, %fd519, %fd520, %fd524;
	mov.f64 	%fd524, %fd258;
$L__BB0_262:
	bar.sync 	0;
	add.s32 	%r154, %r154, 256000;
	add.s32 	%r153, %r153, 1;
	setp.ne.s32 	%p133, %r153, 0;
	add.s32 	%r152, %r152, 128;
	add.s64 	%rd17, %rd17, 1024;
	add.s32 	%r151, %r151, 128;
	@%p133 bra 	$L__BB0_2;
$L__BB0_263:
	mov.f64 	%fd260, %fd524;
	setp.ge.s32 	%p134, %r2, %r15;
	@%p134 bra 	$L__BB0_265;
	cvta.to.global.u64 	%rd14, %rd8;
	mul.wide.s32 	%rd15, %r2, 8;
	add.s64 	%rd16, %rd14, %rd15;
	st.global.f64 	[%rd16], %fd260;
$L__BB0_265:
	ret;

}
	// .globl	_Z17similarity_kernelPdS_S_iii
.visible .entry _Z17similarity_kernelPdS_S_iii(
	.param .u64 .ptr .align 1 _Z17similarity_kernelPdS_S_iii_param_0,
	.param .u64 .ptr .align 1 _Z17similarity_kernelPdS_S_iii_param_1,
	.param .u64 .ptr .align 1 _Z17similarity_kernelPdS_S_iii_param_2,
	.param .u32 _Z17similarity_kernelPdS_S_iii_param_3,
	.param .u32 _Z17similarity_kernelPdS_S_iii_param_4,
	.param .u32 _Z17similarity_kernelPdS_S_iii_param_5
)
{
	.reg .pred 	%p<519>;
	.reg .b32 	%r<418>;
	.reg .b64 	%rd<19>;
	.reg .b64 	%fd<1951>;
	// demoted variable
	.shared .align 8 .b8 _ZZ17similarity_kernelPdS_S_iiiE16user_rate_shared[1024];
	ld.param.u64 	%rd6, [_Z17similarity_kernelPdS_S_iii_param_0];
	ld.param.u64 	%rd7, [_Z17similarity_kernelPdS_S_iii_param_1];
	ld.param.u32 	%r273, [_Z17similarity_kernelPdS_S_iii_param_3];
	ld.param.u32 	%r274, [_Z17similarity_kernelPdS_S_iii_param_4];
	ld.param.u32 	%r275, [_Z17similarity_kernelPdS_S_iii_param_5];
	cvta.to.global.u64 	%rd1, %rd7;
	cvta.to.global.u64 	%rd2, %rd6;
	mov.u32 	%r286, %tid.x;
	mov.u32 	%r277, %ctaid.x;
	mov.u32 	%r278, %ntid.x;
	mad.lo.s32 	%r2, %r277, %r278, %r286;
	mul.wide.s32 	%rd8, %r273, 8;
	add.s64 	%rd9, %rd2, %rd8;
	ld.global.f64 	%fd1, [%rd9];
	setp.lt.s32 	%p1, %r274, 1;
	mov.b32 	%r276, 0;
	mov.f64 	%fd1037, 0d0000000000000000;
	mov.f64 	%fd1566, %fd1037;
	mov.f64 	%fd1567, %fd1037;
	mov.f64 	%fd1568, %fd1037;
	mov.u32 	%r290, %r276;
	@%p1 bra 	$L__BB1_389;
	add.s32 	%r280, %r274, 127;
	shr.u32 	%r281, %r280, 7;
	shl.b32 	%r282, %r286, 3;
	mov.u32 	%r283, _ZZ17similarity_kernelPdS_S_iiiE16user_rate_shared;
	add.s32 	%r3, %r283, %r282;
	mul.lo.s32 	%r284, %r2, 2000;
	mul.wide.s32 	%rd10, %r2, 8;
	add.s64 	%rd3, %rd2, %rd10;
	neg.s32 	%r287, %r281;
	mad.lo.s32 	%r285, %r273, 2000, %r286;
	mov.f64 	%fd1038, 0d0000000000000000;
	mov.b32 	%r279, 0;
	mov.u32 	%r290, %r279;
	mov.f64 	%fd1568, %fd1038;
	mov.f64 	%fd1567, %fd1038;
	mov.f64 	%fd1566, %fd1038;
$L__BB1_2:
	setp.ge.u32 	%p2, %r286, %r274;
	mov.f64 	%fd1562, 0d0000000000000000;
	@%p2 bra 	$L__BB1_4;
	mul.wide.u32 	%rd11, %r285, 8;
	add.s64 	%rd12, %rd1, %rd11;
	ld.global.f64 	%fd1562, [%rd12];
$L__BB1_4:
	mul.wide.s32 	%rd13, %r284, 8;
	add.s64 	%rd14, %rd1, %rd13;
	add.s64 	%rd4, %rd14, 512;
	setp.ge.s32 	%p3, %r2, %r275;
	st.shared.f64 	[%r3], %fd1562;
	bar.sync 	0;
	ld.shared.f64 	%fd1040, [_ZZ17similarity_kernelPdS_S_iiiE16user_rate_shared];
	setp.eq.f64 	%p4, %fd1040, 0d0000000000000000;
	or.pred  	%p5, %p3, %p4;
	@%p5 bra 	$L__BB1_7;
	ld.global.f64 	%fd8, [%rd4+-512];
	setp.eq.f64 	%p6, %fd8, 0d0000000000000000;
	@%p6 bra 	$L__BB1_7;
	ld.global.f64 	%fd1041, [%rd3];
	add.s32 	%r290, %r290, 1;
	sub.f64 	%fd1042, %fd8, %fd1041;
	sub.f64 	%fd1043, %fd1040, %fd1;
	fma.rn.f64 	%fd1566, %fd1042, %fd1043, %fd1566;
	fma.rn.f64 	%fd1567, %fd1042, %fd1042, %fd1567;
	fma.rn.f64 	%fd1568, %fd1043, %fd1043, %fd1568;
$L__BB1_7:
	setp.ge.s32 	%p7, %r2, %r275;
	ld.shared.f64 	%fd1044, [_ZZ17similarity_kernelPdS_S_iiiE16user_rate_shared+8];
	setp.eq.f64 	%p8, %fd1044, 0d0000000000000000;
	or.pred  	%p9, %p7, %p8;
	@%p9 bra 	$L__BB1_10;
	ld.global.f64 	%fd16, [%rd4+-504];
	setp.eq.f64 	%p10, %fd16, 0d0000000000000000;
	@%p10 bra 	$L__BB1_10;
	ld.global.f64 	%fd1045, [%rd3];
	add.s32 	%r290, %r290, 1;
	sub.f64 	%fd1046, %fd16, %fd1045;
	sub.f64 	%fd1047, %fd1044, %fd1;
	fma.rn.f64 	%fd1566, %fd1046, %fd1047, %fd1566;
	fma.rn.f64 	%fd1567, %fd1046, %fd1046, %fd1567;
	fma.rn.f64 	%fd1568, %fd1047, %fd1047, %fd1568;
$L__BB1_10:
	setp.ge.s32 	%p11, %r2, %r275;
	ld.shared.f64 	%fd1048, [_ZZ17similarity_kernelPdS_S_iiiE16user_rate_shared+16];
	setp.eq.f64 	%p12, %fd1048, 0d0000000000000000;
	or.pred  	%p13, %p11, %p12;
	@%p13 bra 	$L__BB1_13;
	ld.global.f64 	%fd24, [%rd4+-496];
	setp.eq.f64 	%p14, %fd24, 0d0000000000000000;
	@%p14 bra 	$L__BB1_13;
	ld.global.f64 	%fd1049, [%rd3];
	add.s32 	%r290, %r290, 1;
	sub.f64 	%fd1050, %fd24, %fd1049;
	sub.f64 	%fd1051, %fd1048, %fd1;
	fma.rn.f64 	%fd1566, %fd1050, %fd1051, %fd1566;
	fma.rn.f64 	%fd1567, %fd1050, %fd1050, %fd1567;
	fma.rn.f64 	%fd1568, %fd1051, %fd1051, %fd1568;
$L__BB1_13:
	setp.ge.s32 	%p15, %r2, %r275;
	ld.shared.f64 	%fd1052, [_ZZ17similarity_kernelPdS_S_iiiE16user_rate_shared+24];
	setp.eq.f64 	%p16, %fd1052, 0d0000000000000000;
	or.pred  	%p17, %p15, %p16;
	@%p17 bra 	$L__BB1_16;
	ld.global.f64 	%fd32, [%rd4+-488];
	setp.eq.f64 	%p18, %fd32, 0d0000000000000000;
	@%p18 bra 	$L__BB1_16;
	ld.global.f64 	%fd1053, [%rd3];
	add.s32 	%r290, %r290, 1;
	sub.f64 	%fd1054, %fd32, %fd1053;
	sub.f64 	%fd1055, %fd1052, %fd1;
	fma.rn.f64 	%fd1566, %fd1054, %fd1055, %fd1566;
	fma.rn.f64 	%fd1567, %fd1054, %fd1054, %fd1567;
	fma.rn.f64 	%fd1568, %fd1055, %fd1055, %fd1568;
$L__BB1_16:
	setp.ge.s32 	%p19, %r2, %r275;
	ld.shared.f64 	%fd1056, [_ZZ17similarity_kernelPdS_S_iiiE16user_rate_shared+32];
	setp.eq.f64 	%p20, %fd1056, 0d0000000000000000;
	or.pred  	%p21, %p19, %p20;
	@%p21 bra 	$L__BB1_19;
	ld.global.f64 	%fd40, [%rd4+-480];
	setp.eq.f64 	%p22, %fd40, 0d0000000000000000;
	@%p22 bra 	$L__BB1_19;
	ld.global.f64 	%fd1057, [%rd3];
	add.s32 	%r290, %r290, 1;
	sub.f64 	%fd1058, %fd40, %fd1057;
	sub.f64 	%fd1059, %fd1056, %fd1;
	fma.rn.f64 	%fd1566, %fd1058, %fd1059, %fd1566;
	fma.rn.f64 	%fd1567, %fd1058, %fd1058, %fd1567;
	fma.rn.f64 	%fd1568, %fd1059, %fd1059, %fd1568;
$L__BB1_19:
	setp.ge.s32 	%p23, %r2, %r275;
	ld.shared.f64 	%fd1060, [_ZZ17similarity_kernelPdS_S_iiiE16user_rate_shared+40];
	setp.eq.f64 	%p24, %fd1060, 0d0000000000000000;
	or.pred  	%p25, %p23, %p24;
	@%p25 bra 	$L__BB1_22;
	ld.global.f64 	%fd48, [%rd4+-472];
	setp.eq.f64 	%p26, %fd48, 0d0000000000000000;
	@%p26 bra 	$L__BB1_22;
	ld.global.f64 	%fd1061, [%rd3];
	add.s32 	%r290, %r290, 1;
	sub.f64 	%fd1062, %fd48, %fd1061;
	sub.f64 	%fd1063, %fd1060, %fd1;
	fma.rn.f64 	%fd1566, %fd1062, %fd1063, %fd1566;
	fma.rn.f64 	%fd1567, %fd1062, %fd1062, %fd1567;
	fma.rn.f64 	%fd1568, %fd1063, %fd1063, %fd1568;
$L__BB1_22:
	setp.ge.s32 	%p27, %r2, %r275;
	ld.shared.f64 	%fd1064, [_ZZ17similarity_kernelPdS_S_iiiE16user_rate_shared+48];
	setp.eq.f64 	%p28, %fd1064, 0d0000000000000000;
	or.pred  	%p29, %p27, %p28;
	@%p29 bra 	$L__BB1_25;
	ld.global.f64 	%fd56, [%rd4+-464];
	setp.eq.f64 	%p30, %fd56, 0d0000000000000000;
	@%p30 bra 	$L__BB1_25;
	ld.global.f64 	%fd1065, [%rd3];
	add.s32 	%r290, %r290, 1;
	sub.f64 	%fd1066, %fd56, %fd1065;
	sub.f64 	%fd1067, %fd1064, %fd1;
	fma.rn.f64 	%fd1566, %fd1066, %fd1067, %fd1566;
	fma.rn.f64 	%fd1567, %fd1066, %fd1066, %fd1567;
	fma.rn.f64 	%fd1568, %fd1067, %fd1067, %fd1568;
$L__BB1_25:
	setp.ge.s32 	%p31, %r2, %r275;
	ld.shared.f64 	%fd1068, [_ZZ17similarity_kernelPdS_S_iiiE16user_rate_shared+56];
	setp.eq.f64 	%p32, %fd1068, 0d0000000000000000;
	or.pred  	%p33, %p31, %p32;
	@%p33 bra 	$L__BB1_28;
	ld.global.f64 	%fd64, [%rd4+-456];
	setp.eq.f64 	%p34, %fd64, 0d0000000000000000;
	@%p34 bra 	$L__BB1_28;
	ld.global.f64 	%fd1069, [%rd3];
	add.s32 	%r290, %r290, 1;
	sub.f64 	%fd1070, %fd64, %fd1069;
	sub.f64 	%fd1071, %fd1068, %fd1;
	fma.rn.f64 	%fd1566, %fd1070, %fd1071, %fd1566;
	fma.rn.f64 	%fd1567, %fd1070, %fd1070, %fd1567;
	fma.rn.f64 	%fd1568, %fd1071, %fd1071, %fd1568;
$L__BB1_28:
	setp.ge.s32 	%p35, %r2, %r275;
	ld.shared.f64 	%fd1072, [_ZZ17similarity_kernelPdS_S_iiiE16user_rate_shared+64];
	setp.eq.f64 	%p36, %fd1072, 0d0000000000000000;
	or.pred  	%p37, %p35, %p36;
	@%p37 bra 	$L__BB1_31;
	ld.global.f64 	%fd72, [%rd4+-448];
	setp.eq.f64 	%p38, %fd72, 0d0000000000000000;
	@%p38 bra 	$L__BB1_31;
	ld.global.f64 	%fd1073, [%rd3];
	add.s32 	%r290, %r290, 1;
	sub.f64 	%fd1074, %fd72, %fd1073;
	sub.f64 	%fd1075, %fd1072, %fd1;
	fma.rn.f64 	%fd1566, %fd1074, %fd1075, %fd1566;
	fma.rn.f64 	%fd1567, %fd1074, %fd1074, %fd1567;
	fma.rn.f64 	%fd1568, %fd1075, %fd1075, %fd1568;
$L__BB1_31:
	setp.ge.s32 	%p39, %r2, %r275;
	ld.shared.f64 	%fd1076, [_ZZ17similarity_kernelPdS_S_iiiE16user_rate_shared+72];
	setp.eq.f64 	%p40, %fd1076, 0d0000000000000000;
	or.pred  	%p41, %p39, %p40;
	@%p41 bra 	$L__BB1_34;
	ld.global.f64 	%fd80, [%rd4+-440];
	setp.eq.f64 	%p42, %fd80, 0d0000000000000000;
	@%p42 bra 	$L__BB1_34;
	ld.global.f64 	%fd1077, [%rd3];
	add.s32 	%r290, %r290, 1;
	sub.f64 	%fd1078, %fd80, %fd1077;
	sub.f64 	%fd1079, %fd1076, %fd1;
	fma.rn.f64 	%fd1566, %fd1078, %fd1079, %fd1566;
	fma.rn.f64 	%fd1567, %fd1078, %fd1078, %fd1567;
	fma.rn.f64 	%fd1568, %fd1079, %fd1079, %fd1568;
$L__BB1_34:
	setp.ge.s32 	%p43, %r2, %r275;
	ld.shared.f64 	%fd1080, [_ZZ17similarity_kernelPdS_S_iiiE16user_rate_shared+80];
	setp.eq.f64 	%p44, %fd1080, 0d0000000000000000;
	or.pred  	%p45, %p43, %p44;
	@%p45 bra 	$L__BB1_37;
	ld.global.f64 	%fd88, [%rd4+-432];
	setp.eq.f64 	%p46, %fd88, 0d0000000000000000;
	@%p46 bra 	$L__BB1_37;
	ld.global.f64 	%fd1081, [%rd3];
	add.s32 	%r290, %r290, 1;
	sub.f64 	%fd1082, %fd88, %fd1081;
	sub.f64 	%fd1083, %fd1080, %fd1;
	fma.rn.f64 	%fd1566, %fd1082, %fd1083, %fd1566;
	fma.rn.f64 	%fd1567, %fd1082, %fd1082, %fd1567;
	fma.rn.f64 	%fd1568, %fd1083, %fd1083, %fd1568;
$L__BB1_37:
	setp.ge.s32 	%p47, %r2, %r275;
	ld.shared.f64 	%fd1084, [_ZZ17similarity_kernelPdS_S_iiiE16user_rate_shared+88];
	setp.eq.f64 	%p48, %fd1084, 0d0000000000000000;
	or.pred  	%p49, %p47, %p48;
	@%p49 bra 	$L__BB1_40;
	ld.global.f64 	%fd96, [%rd4+-424];
	setp.eq.f64 	%p50, %fd96, 0d0000000000000000;
	@%p50 bra 	$L__BB1_40;
	ld.global.f64 	%fd1085, [%rd3];
	add.s32 	%r290, %r290, 1;
	sub.f64 	%fd1086, %fd96, %fd1085;
	sub.f64 	%fd1087, %fd1084, %fd1;
	fma.rn.f64 	%fd1566, %fd1086, %fd1087, %fd1566;
	fma.rn.f64 	%fd1567, %fd1086, %fd1086, %fd1567;
	fma.rn.f64 	%fd1568, %fd1087, %fd1087, %fd1568;
$L__BB1_40:
	setp.ge.s32 	%p51, %r2, %r275;
	ld.shared.f64 	%fd1088, [_ZZ17similarity_kernelPdS_S_iiiE16user_rate_shared+96];
	setp.eq.f64 	%p52, %fd1088, 0d0000000000000000;
	or.pred  	%p53, %p51, %p52;
	@%p53 bra 	$L__BB1_43;
	ld.global.f64 	%fd104, [%rd4+-416];
	setp.eq.f64 	%p54, %fd104, 0d0000000000000000;
	@%p54 bra 	$L__BB1_43;
	ld.global.f64 	%fd1089, [%rd3];
	add.s32 	%r290, %r290, 1;
	sub.f64 	%fd1090, %fd104, %fd1089;
	sub.f64 	%fd1091, %fd1088, %fd1;
	fma.rn.f64 	%fd1566, %fd1090, %fd1091, %fd1566;
	fma.rn.f64 	%fd1567, %fd1090, %fd1090, %fd1567;
	fma.rn.f64 	%fd1568, %fd1091, %fd1091, %fd1568;
$L__BB1_43:
	setp.ge.s32 	%p55, %r2, %r275;
	ld.shared.f64 	%fd1092, [_ZZ17similarity_kernelPdS_S_iiiE16user_rate_shared+104];
	setp.eq.f64 	%p56, %fd1092, 0d0000000000000000;
	or.pred  	%p57, %p55, %p56;
	@%p57 bra 	$L__BB1_46;
	ld.global.f64 	%fd112, [%rd4+-408];
	setp.eq.f64 	%p58, %fd112, 0d0000000000000000;
	@%p58 bra 	$L__BB1_46;
	ld.global.f64 	%fd1093, [%rd3];
	add.s32 	%r290, %r290, 1;
	sub.f64 	%fd1094, %fd112, %fd1093;
	sub.f64 	%fd1095, %fd1092, %fd1;
	fma.rn.f64 	%fd1566, %fd1094, %fd1095, %fd1566;
	fma.rn.f64 	%fd1567, %fd1094, %fd1094, %fd1567;
	fma.rn.f64 	%fd1568, %fd1095, %fd1095, %fd1568;
$L__BB1_46:
	setp.ge.s32 	%p59, %r2, %r275;
	ld.shared.f64 	%fd1096, [_ZZ17similarity_kernelPdS_S_iiiE16user_rate_shared+112];
	setp.eq.f64 	%p60, %fd1096, 0d0000000000000000;
	or.pred  	%p61, %p59, %p60;
	@%p61 bra 	$L__BB1_49;
	ld.global.f64 	%fd120, [%rd4+-400];
	setp.eq.f64 	%p62, %fd120, 0d0000000000000000;
	@%p62 bra 	$L__BB1_49;
	ld.global.f64 	%fd1097, [%rd3];
	add.s32 	%r290, %r290, 1;
	sub.f64 	%fd1098, %fd120, %fd1097;
	sub.f64 	%fd1099, %fd1096, %fd1;
	fma.rn.f64 	%fd1566, %fd1098, %fd1099, %fd1566;
	fma.rn.f64 	%fd1567, %fd1098, %fd1098, %fd1567;
	fma.rn.f64 	%fd1568, %fd1099, %fd1099, %fd1568;
$L__BB1_49:
	setp.ge.s32 	%p63, %r2, %r275;
	ld.shared.f64 	%fd1100, [_ZZ17similarity_kernelPdS_S_iiiE16user_rate_shared+120];
	setp.eq.f64 	%p64, %fd1100, 0d0000000000000000;
	or.pred  	%p65, %p63, %p64;
	@%p65 bra 	$L__BB1_52;
	ld.global.f64 	%fd128, [%rd4+-392];
	setp.eq.f64 	%p66, %fd128, 0d0000000000000000;
	@%p66 bra 	$L__BB1_52;
	ld.global.f64 	%fd1101, [%rd3];
	add.s32 	%r290, %r290, 1;
	sub.f64 	%fd1102, %fd128, %fd1101;
	sub.f64 	%fd1103, %fd1100, %fd1;
	fma.rn.f64 	%fd1566, %fd1102, %fd1103, %fd1566;
	fma.rn.f64 	%fd1567, %fd1102, %fd1102, %fd1567;
	fma.rn.f64 	%fd1568, %fd1103, %fd1103, %fd1568;
$L__BB1_52:
	setp.ge.s32 	%p67, %r2, %r275;
	ld.shared.f64 	%fd1104, [_ZZ17similarity_kernelPdS_S_iiiE16user_rate_shared+128];
	setp.eq.f64 	%p68, %fd1104, 0d0000000000000000;
	or.pred  	%p69, %p67, %p68;
	@%p69 bra 	$L__BB1_55;
	ld.global.f64 	%fd136, [%rd4+-384];
	setp.eq.f64 	%p70, %fd136, 0d0000000000000000;
	@%p70 bra 	$L__BB1_55;
	ld.global.f64 	%fd1105, [%rd3];
	add.s32 	%r290, %r290, 1;
	sub.f64 	%fd1106, %fd136, %fd1105;
	sub.f64 	%fd1107, %fd1104, %fd1;
	fma.rn.f64 	%fd1566, %fd1106, %fd1107, %fd1566;
	fma.rn.f64 	%fd1567, %fd1106, %fd1106, %fd1567;
	fma.rn.f64 	%fd1568, %fd1107, %fd1107, %fd1568;
$L__BB1_55:
	setp.ge.s32 	%p71, %r2, %r275;
	ld.shared.f64 	%fd1108, [_ZZ17similarity_kernelPdS_S_iiiE16user_rate_shared+136];
	setp.eq.f64 	%p72, %fd1108, 0d0000000000000000;
	or.pred  	%p73, %p71, %p72;
	@%p73 bra 	$L__BB1_58;
	ld.global.f64 	%fd144, [%rd4+-376];
	setp.eq.f64 	%p74, %fd144, 0d0000000000000000;
	@%p74 bra 	$L__BB1_58;
	ld.global.f64 	%fd1109, [%rd3];
	add.s32 	%r290, %r290, 1;
	sub.f64 	%fd1110, %fd144, %fd1109;
	sub.f64 	%fd1111, %fd1108, %fd1;
	fma.rn.f64 	%fd1566, %fd1110, %fd1111, %fd1566;
	fma.rn.f64 	%fd1567, %fd1110, %fd1110, %fd1567;
	fma.rn.f64 	%fd1568, %fd1111, %fd1111, %fd1568;
$L__BB1_58:
	setp.ge.s32 	%p75, %r2, %r275;
	ld.shared.f64 	%fd1112, [_ZZ17similarity_kernelPdS_S_iiiE16user_rate_shared+144];
	setp.eq.f64 	%p76, %fd1112, 0d0000000000000000;
	or.pred  	%p77, %p75, %p76;
	@%p77 bra 	$L__BB1_61;
	ld.global.f64 	%fd152, [%rd4+-368];
	setp.eq.f64 	%p78, %fd152, 0d0000000000000000;
	@%p78 bra 	$L__BB1_61;
	ld.global.f64 	%fd1113, [%rd3];
	add.s32 	%r290, %r290, 1;
	sub.f64 	%fd1114, %fd152, %fd1113;
	sub.f64 	%fd1115, %fd1112, %fd1;
	fma.rn.f64 	%fd1566, %fd1114, %fd1115, %fd1566;
	fma.rn.f64 	%fd1567, %fd1114, %fd1114, %fd1567;
	fma.rn.f64 	%fd1568, %fd1115, %fd1115, %fd1568;
$L__BB1_61:
	setp.ge.s32 	%p79, %r2, %r275;
	ld.shared.f64 	%fd1116, [_ZZ17similarity_kernelPdS_S_iiiE16user_rate_shared+152];
	setp.eq.f64 	%p80, %fd1116, 0d0000000000000000;
	or.pred  	%p81, %p79, %p80;
	@%p81 bra 	$L__BB1_64;
	ld.global.f64 	%fd160, [%rd4+-360];
	setp.eq.f64 	%p82, %fd160, 0d0000000000000000;
	@%p82 bra 	$L__BB1_64;
	ld.global.f64 	%fd1117, [%rd3];
	add.s32 	%r290, %r290, 1;
	sub.f64 	%fd1118, %fd160, %fd1117;
	sub.f64 	%fd1119, %fd1116, %fd1;
	fma.rn.f64 	%fd1566, %fd1118, %fd1119, %fd1566;
	fma.rn.f64 	%fd1567, %fd1118, %fd1118, %fd1567;
	fma.rn.f64 	%fd1568, %fd1119, %fd1119, %fd1568;
$L__BB1_64:
	setp.ge.s32 	%p83, %r2, %r275;
	ld.shared.f64 	%fd1120, [_ZZ17similarity_kernelPdS_S_iiiE16user_rate_shared+160];
	setp.eq.f64 	%p84, %fd1120, 0d0000000000000000;
	or.pred  	%p85, %p83, %p84;
	@%p85 bra 	$L__BB1_67;
	ld.global.f64 	%fd168, [%rd4+-352];
	setp.eq.f64 	%p86, %fd168, 0d0000000000000000;
	@%p86 bra 	$L__BB1_67;
	ld.global.f64 	%fd1121, [%rd3];
	add.s32 	%r290, %r290, 1;
	sub.f64 	%fd1122, %fd168, %fd1121;
	sub.f64 	%fd1123, %fd1120, %fd1;
	fma.rn.f64 	%fd1566, %fd1122, %fd1123, %fd1566;
	fma.rn.f64 	%fd1567, %fd1122, %fd1122, %fd1567;
	fma.rn.f64 	%fd1568, %fd1123, %fd1123, %fd1568;
$L__BB1_67:
	setp.ge.s32 	%p87, %r2, %r275;
	ld.shared.f64 	%fd1124, [_ZZ17similarity_kernelPdS_S_iiiE16user_rate_shared+168];
	setp.eq.f64 	%p88, %fd1124, 0d0000000000000000;
	or.pred  	%p89, %p87, %p88;
	@%p89 bra 	$L__BB1_70;
	ld.global.f64 	%fd176, [%rd4+-344];
	setp.eq.f64 	%p90, %fd176, 0d0000000000000000;
	@%p90 bra 	$L__BB1_70;
	ld.global.f64 	%fd1125, [%rd3];
	add.s32 	%r290, %r290, 1;
	sub.f64 	%fd1126, %fd176, %fd1125;
	sub.f64 	%fd1127, %fd1124, %fd1;
	fma.rn.f64 	%fd1566, %fd1126, %fd1127, %fd1566;
	fma.rn.f64 	%fd1567, %fd1126, %fd1126, %fd1567;
	fma.rn.f64 	%fd1568, %fd1127, %fd1127, %fd1568;
$L__BB1_70:
	setp.ge.s32 	%p91, %r2, %r275;
	ld.shared.f64 	%fd1128, [_ZZ17similarity_kernelPdS_S_iiiE16user_rate_shared+176];
	setp.eq.f64 	%p92, %fd1128, 0d0000000000000000;
	or.pred  	%p93, %p91, %p92;
	@%p93 bra 	$L__BB1_73;
	ld.global.f64 	%fd184, [%rd4+-336];
	setp.eq.f64 	%p94, %fd184, 0d0000000000000000;
	@%p94 bra 	$L__BB1_73;
	ld.global.f64 	%fd1129, [%rd3];
	add.s32 	%r290, %r290, 1;
	sub.f64 	%fd1130, %fd184, %fd1129;
	sub.f64 	%fd1131, %fd1128, %fd1;
	fma.rn.f64 	%fd1566, %fd1130, %fd1131, %fd1566;
	fma.rn.f64 	%fd1567, %fd1130, %fd1130, %fd1567;
	fma.rn.f64 	%fd1568, %fd1131, %fd1131, %fd1568;
$L__BB1_73:
	setp.ge.s32 	%p95, %r2, %r275;
	ld.shared.f64 	%fd1132, [_ZZ17similarity_kernelPdS_S_iiiE16user_rate_shared+184];
	setp.eq.f64 	%p96, %fd1132, 0d0000000000000000;
	or.pred  	%p97, %p95, %p96;
	@%p97 bra 	$L__BB1_76;
	ld.global.f64 	%fd192, [%rd4+-328];
	setp.eq.f64 	%p98, %fd192, 0d0000000000000000;
	@%p98 bra 	$L__BB1_76;
	ld.global.f64 	%fd1133, [%rd3];
	add.s32 	%r290, %r290, 1;
	sub.f64 	%fd1134, %fd192, %fd1133;
	sub.f64 	%fd1135, %fd1132, %fd1;
	fma.rn.f64 	%fd1566, %fd1134, %fd1135, %fd1566;
	fma.rn.f64 	%fd1567, %fd1134, %fd1134, %fd1567;
	fma.rn.f64 	%fd1568, %fd1135, %fd1135, %fd1568;
$L__BB1_76:
	setp.ge.s32 	%p99, %r2, %r275;
	ld.shared.f64 	%fd1136, [_ZZ17similarity_kernelPdS_S_iiiE16user_rate_shared+192];
	setp.eq.f64 	%p100, %fd1136, 0d0000000000000000;
	or.pred  	%p101, %p99, %p100;
	@%p101 bra 	$L__BB1_79;
	ld.global.f64 	%fd200, [%rd4+-320];
	setp.eq.f64 	%p102, %fd200, 0d0000000000000000;
	@%p102 bra 	$L__BB1_79;
	ld.global.f64 	%fd1137, [%rd3];
	add.s32 	%r290, %r290, 1;
	sub.f64 	%fd1138, %fd200, %fd1137;
	sub.f64 	%fd1139, %fd1136, %fd1;
	fma.rn.f64 	%fd1566, %fd1138, %fd1139, %fd1566;
	fma.rn.f64 	%fd1567, %fd1138, %fd1138, %fd1567;
	fma.rn.f64 	%fd1568, %fd1139, %fd1139, %fd1568;
$L__BB1_79:
	setp.ge.s32 	%p103, %r2, %r275;
	ld.shared.f64 	%fd1140, [_ZZ17similarity_kernelPdS_S_iiiE16user_rate_shared+200];
	setp.eq.f64 	%p104, %fd1140, 0d0000000000000000;
	or.pred  	%p105, %p103, %p104;
	@%p105 bra 	$L__BB1_82;
	ld.global.f64 	%fd208, [%rd4+-312];
	setp.eq.f64 	%p106, %fd208, 0d0000000000000000;
	@%p106 bra 	$L__BB1_82;
	ld.global.f64 	%fd1141, [%rd3];
	add.s32 	%r290, %r290, 1;
	sub.f64 	%fd1142, %fd208, %fd1141;
	sub.f64 	%fd1143, %fd1140, %fd1;
	fma.rn.f64 	%fd1566, %fd1142, %fd1143, %fd1566;
	fma.rn.f64 	%fd1567, %fd1142, %fd1142, %fd1567;
	fma.rn.f64 	%fd1568, %fd1143, %fd1143, %fd1568;
$L__BB1_82:
	setp.ge.s32 	%p107, %r2, %r275;
	ld.shared.f64 	%fd1144, [_ZZ17similarity_kernelPdS_S_iiiE16user_rate_shared+208];
	setp.eq.f64 	%p108, %fd1144, 0d0000000000000000;
	or.pred  	%p109, %p107, %p108;
	@%p109 bra 	$L__BB1_85;
	ld.global.f64 	%fd216, [%rd4+-304];
	setp.eq.f64 	%p110, %fd216, 0d0000000000000000;
	@%p110 bra 	$L__BB1_85;
	ld.global.f64 	%fd1145, [%rd3];
	add.s32 	%r290, %r290, 1;
	sub.f64 	%fd1146, %fd216, %fd1145;
	sub.f64 	%fd1147, %fd1144, %fd1;
	fma.rn.f64 	%fd1566, %fd1146, %fd1147, %fd1566;
	fma.rn.f64 	%fd1567, %fd1146, %fd1146, %fd1567;
	fma.rn.f64 	%fd1568, %fd1147, %fd1147, %fd1568;
$L__BB1_85:
	setp.ge.s32 	%p111, %r2, %r275;
	ld.shared.f64 	%fd1148, [_ZZ17similarity_kernelPdS_S_iiiE16user_rate_shared+216];
	setp.eq.f64 	%p112, %fd1148, 0d0000000000000000;
	or.pred  	%p113, %p111, %p112;
	@%p113 bra 	$L__BB1_88;
	ld.global.f64 	%fd224, [%rd4+-296];
	setp.eq.f64 	%p114, %fd224, 0d0000000000000000;
	@%p114 bra 	$L__BB1_88;
	ld.global.f64 	%fd1149, [%rd3];
	add.s32 	%r290, %r290, 1;
	sub.f64 	%fd1150, %fd224, %fd1149;
	sub.f64 	%fd1151, %fd1148, %fd1;
	fma.rn.f64 	%fd1566, %fd1150, %fd1151, %fd1566;
	fma.rn.f64 	%fd1567, %fd1150, %fd1150, %fd1567;
	fma.rn.f64 	%fd1568, %fd1151, %fd1151, %fd1568;
$L__BB1_88:
	setp.ge.s32 	%p115, %r2, %r275;
	ld.shared.f64 	%fd1152, [_ZZ17similarity_kernelPdS_S_iiiE16user_rate_shared+224];
	setp.eq.f64 	%p116, %fd1152, 0d0000000000000000;
	or.pred  	%p117, %p115, %p116;
	@%p117 bra 	$L__BB1_91;
	ld.global.f64 	%fd232, [%rd4+-288];
	setp.eq.f64 	%p118, %fd232, 0d0000000000000000;
	@%p118 bra 	$L__BB1_91;
	ld.global.f64 	%fd1153, [%rd3];
	add.s32 	%r290, %r290, 1;
	sub.f64 	%fd1154, %fd232, %fd1153;
	sub.f64 	%fd1155, %fd1152, %fd1;
	fma.rn.f64 	%fd1566, %fd1154, %fd1155, %fd1566;
	fma.rn.f64 	%fd1567, %fd1154, %fd1154, %fd1567;
	fma.rn.f64 	%fd1568, %fd1155, %fd1155, %fd1568;
$L__BB1_91:
	setp.ge.s32 	%p119, %r2, %r275;
	ld.shared.f64 	%fd1156, [_ZZ17similarity_kernelPdS_S_iiiE16user_rate_shared+232];
	setp.eq.f64 	%p120, %fd1156, 0d0000000000000000;
	or.pred  	%p121, %p119, %p120;
	@%p121 bra 	$L__BB1_94;
	ld.global.f64 	%fd240, [%rd4+-280];
	setp.eq.f64 	%p122, %fd240, 0d0000000000000000;
	@%p122 bra 	$L__BB1_94;
	ld.global.f64 	%fd1157, [%rd3];
	add.s32 	%r290, %r290, 1;
	sub.f64 	%fd1158, %fd240, %fd1157;
	sub.f64 	%fd1159, %fd1156, %fd1;
	fma.rn.f64 	%fd1566, %fd1158, %fd1159, %fd1566;
	fma.rn.f64 	%fd1567, %fd1158, %fd1158, %fd1567;
	fma.rn.f64 	%fd1568, %fd1159, %fd1159, %fd1568;
$L__BB1_94:
	setp.ge.s32 	%p123, %r2, %r275;
	ld.shared.f64 	%fd1160, [_ZZ17similarity_kernelPdS_S_iiiE16user_rate_shared+240];
	setp.eq.f64 	%p124, %fd1160, 0d0000000000000000;
	or.pred  	%p125, %p123, %p124;
	@%p125 bra 	$L__BB1_97;
	ld.global.f64 	%fd248, [%rd4+-272];
	setp.eq.f64 	%p126, %fd248, 0d0000000000000000;
	@%p126 bra 	$L__BB1_97;
	ld.global.f64 	%fd1161, [%rd3];
	add.s32 	%r290, %r290, 1;
	sub.f64 	%fd1162, %fd248, %fd1161;
	sub.f64 	%fd1163, %fd1160, %fd1;
	fma.rn.f64 	%fd1566, %fd1162, %fd1163, %fd1566;
	fma.rn.f64 	%fd1567, %fd1162, %fd1162, %fd1567;
	fma.rn.f64 	%fd1568, %fd1163, %fd1163, %fd1568;
$L__BB1_97:
	setp.ge.s32 	%p127, %r2, %r275;
	ld.shared.f64 	%fd1164, [_ZZ17similarity_kernelPdS_S_iiiE16user_rate_shared+248];
	setp.eq.f64 	%p128, %fd1164, 0d0000000000000000;
	or.pred  	%p129, %p127, %p128;
	@%p129 bra 	$L__BB1_100;
	ld.global.f64 	%fd256, [%rd4+-264];
	setp.eq.f64 	%p130, %fd256, 0d0000000000000000;
	@%p130 bra 	$L__BB1_100;
	ld.global.f64 	%fd1165, [%rd3];
	add.s32 	%r290, %r290, 1;
	sub.f64 	%fd1166, %fd256, %fd1165;
	sub.f64 	%fd1167, %fd1164, %fd1;
	fma.rn.f64 	%fd1566, %fd1166, %fd1167, %fd1566;
	fma.rn.f64 	%fd1567, %fd1166, %fd1166, %fd1567;
	fma.rn.f64 	%fd1568, %fd1167, %fd1167, %fd1568;
$L__BB1_100:
	setp.ge.s32 	%p131, %r2, %r275;
	ld.shared.f64 	%fd1168, [_ZZ17similarity_kernelPdS_S_iiiE16user_rate_shared+256];
	setp.eq.f64 	%p132, %fd1168, 0d0000000000000000;
	or.pred  	%p133, %p131, %p132;
	@%p133 bra 	$L__BB1_103;
	ld.global.f64 	%fd264, [%rd4+-256];
	setp.eq.f64 	%p134, %fd264, 0d0000000000000000;
	@%p134 bra 	$L__BB1_103;
	ld.global.f64 	%fd1169, [%rd3];
	add.s32 	%r290, %r290, 1;
	sub.f64 	%fd1170, %fd264, %fd1169;
	sub.f64 	%fd1171, %fd1168, %fd1;
	fma.rn.f64 	%fd1566, %fd1170, %fd1171, %fd1566;
	fma.rn.f64 	%fd1567, %fd1170, %fd1170, %fd1567;
	fma.rn.f64 	%fd1568, %fd1171, %fd1171, %fd1568;
$L__BB1_103:
	setp.ge.s32 	%p135, %r2, %r275;
	ld.shared.f64 	%fd1172, [_ZZ17similarity_kernelPdS_S_iiiE16user_rate_shared+264];
	setp.eq.f64 	%p136, %fd1172, 0d0000000000000000;
	or.pred  	%p137, %p135, %p136;
	@%p137 bra 	$L__BB1_106;
	ld.global.f64 	%fd272, [%rd4+-248];
	setp.eq.f64 	%p138, %fd272, 0d0000000000000000;
	@%p138 bra 	$L__BB1_106;
	ld.global.f64 	%fd1173, [%rd3];
	add.s32 	%r290, %r290, 1;
	sub.f64 	%fd1174, %fd272, %fd1173;
	sub.f64 	%fd1175, %fd1172, %fd1;
	fma.rn.f64 	%fd1566, %fd1174, %fd1175, %fd1566;
	fma.rn.f64 	%fd1567, %fd1174, %fd1174, %fd1567;
	fma.rn.f64 	%fd1568, %fd1175, %fd1175, %fd1568;
$L__BB1_106:
	setp.ge.s32 	%p139, %r2, %r275;
	ld.shared.f64 	%fd1176, [_ZZ17similarity_kernelPdS_S_iiiE16user_rate_shared+272];
	setp.eq.f64 	%p140, %fd1176, 0d0000000000000000;
	or.pred  	%p141, %p139, %p140;
	@%p141 bra 	$L__BB1_109;
	ld.global.f64 	%fd280, [%rd4+-240];
	setp.eq.f64 	%p142, %fd280, 0d0000000000000000;
	@%p142 bra 	$L__BB1_109;
	ld.global.f64 	%fd1177, [%rd3];
	add.s32 	%r290, %r290, 1;
	sub.f64 	%fd1178, %fd280, %fd1177;
	sub.f64 	%fd1179, %fd1176, %fd1;
	fma.rn.f64 	%fd1566, %fd1178, %fd1179, %fd1566;
	fma.rn.f64 	%fd1567, %fd1178, %fd1178, %fd1567;
	fma.rn.f64 	%fd1568, %fd1179, %fd1179, %fd1568;
$L__BB1_109:
	setp.ge.s32 	%p143, %r2, %r275;
	ld.shared.f64 	%fd1180, [_ZZ17similarity_kernelPdS_S_iiiE16user_rate_shared+280];
	setp.eq.f64 	%p144, %fd1180, 0d0000000000000000;
	or.pred  	%p145, %p143, %p144;
	@%p145 bra 	$L__BB1_112;
	ld.global.f64 	%fd288, [%rd4+-232];
	setp.eq.f64 	%p146, %fd288, 0d0000000000000000;
	@%p146 bra 	$L__BB1_112;
	ld.global.f64 	%fd1181, [%rd3];
	add.s32 	%r290, %r290, 1;
	sub.f64 	%fd1182, %fd288, %fd1181;
	sub.f64 	%fd1183, %fd1180, %fd1;
	fma.rn.f64 	%fd1566, %fd1182, %fd1183, %fd1566;
	fma.rn.f64 	%fd1567, %fd1182, %fd1182, %fd1567;
	fma.rn.f64 	%fd1568, %fd1183, %fd1183, %fd1568;
$L__BB1_112:
	setp.ge.s32 	%p147, %r2, %r275;
	ld.shared.f64 	%fd1184, [_ZZ17similarity_kernelPdS_S_iiiE16user_rate_shared+288];
	setp.eq.f64 	%p148, %fd1184, 0d0000000000000000;
	or.pred  	%p149, %p147, %p148;
	@%p149 bra 	$L__BB1_115;
	ld.global.f64 	%fd296, [%rd4+-224];
	setp.eq.f64 	%p150, %fd296, 0d0000000000000000;
	@%p150 bra 	$L__BB1_115;
	ld.global.f64 	%fd1185, [%rd3];
	add.s32 	%r290, %r290, 1;
	sub.f64 	%fd1186, %fd296, %fd1185;
	sub.f64 	%fd1187, %fd1184, %fd1;
	fma.rn.f64 	%fd1566, %fd1186, %fd1187, %fd1566;
	fma.rn.f64 	%fd1567, %fd1186, %fd1186, %fd1567;
	fma.rn.f64 	%fd1568, %fd1187, %fd1187, %fd1568;
$L__BB1_115:
	setp.ge.s32 	%p151, %r2, %r275;
	ld.shared.f64 	%fd1188, [_ZZ17similarity_kernelPdS_S_iiiE16user_rate_shared+296];
	setp.eq.f64 	%p152, %fd1188, 0d0000000000000000;
	or.pred  	%p153, %p151, %p152;
	@%p153 bra 	$L__BB1_118;
	ld.global.f64 	%fd304, [%rd4+-216];
	setp.eq.f64 	%p154, %fd304, 0d0000000000000000;
	@%p154 bra 	$L__BB1_118;
	ld.global.f64 	%fd1189, [%rd3];
	add.s32 	%r290, %r290, 1;
	sub.f64 	%fd1190, %fd304, %fd1189;
	sub.f64 	%fd1191, %fd1188, %fd1;
	fma.rn.f64 	%fd1566, %fd1190, %fd1191, %fd1566;
	fma.rn.f64 	%fd1567, %fd1190, %fd1190, %fd1567;
	fma.rn.f64 	%fd1568, %fd1191, %fd1191, %fd1568;
$L__BB1_118:
	setp.ge.s32 	%p155, %r2, %r275;
	ld.shared.f64 	%fd1192, [_ZZ17similarity_kernelPdS_S_iiiE16user_rate_shared+304];
	setp.eq.f64 	%p156, %fd1192, 0d0000000000000000;
	or.pred  	%p157, %p155, %p156;
	@%p157 bra 	$L__BB1_121;
	ld.global.f64 	%fd312, [%rd4+-208];
	setp.eq.f64 	%p158, %fd312, 0d0000000000000000;
	@%p158 bra 	$L__BB1_121;
	ld.global.f64 	%fd1193, [%rd3];
	add.s32 	%r290, %r290, 1;
	sub.f64 	%fd1194, %fd312, %fd1193;
	sub.f64 	%fd1195, %fd1192, %fd1;
	fma.rn.f64 	%fd1566, %fd1194, %fd1195, %fd1566;
	fma.rn.f64 	%fd1567, %fd1194, %fd1194, %fd1567;
	fma.rn.f64 	%fd1568, %fd1195, %fd1195, %fd1568;
$L__BB1_121:
	setp.ge.s32 	%p159, %r2, %r275;
	ld.shared.f64 	%fd1196, [_ZZ17similarity_kernelPdS_S_iiiE16user_rate_shared+312];
	setp.eq.f64 	%p160, %fd1196, 0d0000000000000000;
	or.pred  	%p161, %p159, %p160;
	@%p161 bra 	$L__BB1_124;
	ld.global.f64 	%fd320, [%rd4+-200];
	setp.eq.f64 	%p162, %fd320, 0d0000000000000000;
	@%p162 bra 	$L__BB1_124;
	ld.global.f64 	%fd1197, [%rd3];
	add.s32 	%r290, %r290, 1;
	sub.f64 	%fd1198, %fd320, %fd1197;
	sub.f64 	%fd1199, %fd1196, %fd1;
	fma.rn.f64 	%fd1566, %fd1198, %fd1199, %fd1566;
	fma.rn.f64 	%fd1567, %fd1198, %fd1198, %fd1567;
	fma.rn.f64 	%fd1568, %fd1199, %fd1199, %fd1568;
$L__BB1_124:
	setp.ge.s32 	%p163, %r2, %r275;
	ld.shared.f64 	%fd1200, [_ZZ17similarity_kernelPdS_S_iiiE16user_rate_shared+320];
	setp.eq.f64 	%p164, %fd1200, 0d0000000000000000;
	or.pred  	%p165, %p163, %p164;
	@%p165 bra 	$L__BB1_127;
	ld.global.f64 	%fd328, [%rd4+-192];
	setp.eq.f64 	%p166, %fd328, 0d0000000000000000;
	@%p166 bra 	$L__BB1_127;
	ld.global.f64 	%fd1201, [%rd3];
	add.s32 	%r290, %r290, 1;
	sub.f64 	%fd1202, %fd328, %fd1201;
	sub.f64 	%fd1203, %fd1200, %fd1;
	fma.rn.f64 	%fd1566, %fd1202, %fd1203, %fd1566;
	fma.rn.f64 	%fd1567, %fd1202, %fd1202, %fd1567;
	fma.rn.f64 	%fd1568, %fd1203, %fd1203, %fd1568;
$L__BB1_127:
	setp.ge.s32 	%p167, %r2, %r275;
	ld.shared.f64 	%fd1204, [_ZZ17similarity_kernelPdS_S_iiiE16user_rate_shared+328];
	setp.eq.f64 	%p168, %fd1204, 0d0000000000000000;
	or.pred  	%p169, %p167, %p168;
	@%p169 bra 	$L__BB1_130;
	ld.global.f64 	%fd336, [%rd4+-184];
	setp.eq.f64 	%p170, %fd336, 0d0000000000000000;
	@%p170 bra 	$L__BB1_130;
	ld.global.f64 	%fd1205, [%rd3];
	add.s32 	%r290, %r290, 1;
	sub.f64 	%fd1206, %fd336, %fd1205;
	sub.f64 	%fd1207, %fd1204, %fd1;
	fma.rn.f64 	%fd1566, %fd1206, %fd1207, %fd1566;
	fma.rn.f64 	%fd1567, %fd1206, %fd1206, %fd1567;
	fma.rn.f64 	%fd1568, %fd1207, %fd1207, %fd1568;
$L__BB1_130:
	setp.ge.s32 	%p171, %r2, %r275;
	ld.shared.f64 	%fd1208, [_ZZ17similarity_kernelPdS_S_iiiE16user_rate_shared+336];
	setp.eq.f64 	%p172, %fd1208, 0d0000000000000000;
	or.pred  	%p173, %p171, %p172;
	@%p173 bra 	$L__BB1_133;
	ld.global.f64 	%fd344, [%rd4+-176];
	setp.eq.f64 	%p174, %fd344, 0d0000000000000000;
	@%p174 bra 	$L__BB1_133;
	ld.global.f64 	%fd1209, [%rd3];
	add.s32 	%r290, %r290, 1;
	sub.f64 	%fd1210, %fd344, %fd1209;
	sub.f64 	%fd1211, %fd1208, %fd1;
	fma.rn.f64 	%fd1566, %fd1210, %fd1211, %fd1566;
	fma.rn.f64 	%fd1567, %fd1210, %fd1210, %fd1567;
	fma.rn.f64 	%fd1568, %fd1211, %fd1211, %fd1568;
$L__BB1_133:
	setp.ge.s32 	%p175, %r2, %r275;
	ld.shared.f64 	%fd1212, [_ZZ17similarity_kernelPdS_S_iiiE16user_rate_shared+344];
	setp.eq.f64 	%p176, %fd1212, 0d0000000000000000;
	or.pred  	%p177, %p175, %p176;
	@%p177 bra 	$L__BB1_136;
	ld.global.f64 	%fd352, [%rd4+-168];
	setp.eq.f64 	%p178, %fd352, 0d0000000000000000;
	@%p178 bra 	$L__BB1_136;
	ld.global.f64 	%fd1213, [%rd3];
	add.s32 	%r290, %r290, 1;
	sub.f64 	%fd1214, %fd352, %fd1213;
	sub.f64 	%fd1215, %fd1212, %fd1;
	fma.rn.f64 	%fd1566, %fd1214, %fd1215, %fd1566;
	fma.rn.f64 	%fd1567, %fd1214, %fd1214, %fd1567;
	fma.rn.f64 	%fd1568, %fd1215, %fd1215, %fd1568;
$L__BB1_136:
	setp.ge.s32 	%p179, %r2, %r275;
	ld.shared.f64 	%fd1216, [_ZZ17similarity_kernelPdS_S_iiiE16user_rate_shared+352];
	setp.eq.f64 	%p180, %fd1216, 0d0000000000000000;
	or.pred  	%p181, %p179, %p180;
	@%p181 bra 	$L__BB1_139;
	ld.global.f64 	%fd360, [%rd4+-160];
	setp.eq.f64 	%p182, %fd360, 0d0000000000000000;
	@%p182 bra 	$L__BB1_139;
	ld.global.f64 	%fd1217, [%rd3];
	add.s32 	%r290, %r290, 1;
	sub.f64 	%fd1218, %fd360, %fd1217;
	sub.f64 	%fd1219, %fd1216, %fd1;
	fma.rn.f64 	%fd1566, %fd1218, %fd1219, %fd1566;
	fma.rn.f64 	%fd1567, %fd1218, %fd1218, %fd1567;
	fma.rn.f64 	%fd1568, %fd1219, %fd1219, %fd1568;
$L__BB1_139:
	setp.ge.s32 	%p183, %r2, %r275;
	ld.shared.f64 	%fd1220, [_ZZ17similarity_kernelPdS_S_iiiE16user_rate_shared+360];
	setp.eq.f64 	%p184, %fd1220, 0d0000000000000000;
	or.pred  	%p185, %p183, %p184;
	@%p185 bra 	$L__BB1_142;
	ld.global.f64 	%fd368, [%rd4+-152];
	setp.eq.f64 	%p186, %fd368, 0d0000000000000000;
	@%p186 bra 	$L__BB1_142;
	ld.global.f64 	%fd1221, [%rd3];
	add.s32 	%r290, %r290, 1;
	sub.f64 	%fd1222, %fd368, %fd1221;
	sub.f64 	%fd1223, %fd1220, %fd1;
	fma.rn.f64 	%fd1566, %fd1222, %fd1223, %fd1566;
	fma.rn.f64 	%fd1567, %fd1222, %fd1222, %fd1567;
	fma.rn.f64 	%fd1568, %fd1223, %fd1223, %fd1568;
$L__BB1_142:
	setp.ge.s32 	%p187, %r2, %r275;
	ld.shared.f64 	%fd1224, [_ZZ17similarity_kernelPdS_S_iiiE16user_rate_shared+368];
	setp.eq.f64 	%p188, %fd1224, 0d0000000000000000;
	or.pred  	%p189, %p187, %p188;
	@%p189 bra 	$L__BB1_145;
	ld.global.f64 	%fd376, [%rd4+-144];
	setp.eq.f64 	%p190, %fd376, 0d0000000000000000;
	@%p190 bra 	$L__BB1_145;
	ld.global.f64 	%fd1225, [%rd3];
	add.s32 	%r290, %r290, 1;
	sub.f64 	%fd1226, %fd376, %fd1225;
	sub.f64 	%fd1227, %fd1224, %fd1;
	fma.rn.f64 	%fd1566, %fd1226, %fd1227, %fd1566;
	fma.rn.f64 	%fd1567, %fd1226, %fd1226, %fd1567;
	fma.rn.f64 	%fd1568, %fd1227, %fd1227, %fd1568;
$L__BB1_145:
	setp.ge.s32 	%p191, %r2, %r275;
	ld.shared.f64 	%fd1228, [_ZZ17similarity_kernelPdS_S_iiiE16user_rate_shared+376];
	setp.eq.f64 	%p192, %fd1228, 0d0000000000000000;
	or.pred  	%p193, %p191, %p192;
	@%p193 bra 	$L__BB1_148;
	ld.global.f64 	%fd384, [%rd4+-136];
	setp.eq.f64 	%p194, %fd384, 0d0000000000000000;
	@%p194 bra 	$L__BB1_148;
	ld.global.f64 	%fd1229, [%rd3];
	add.s32 	%r290, %r290, 1;
	sub.f64 	%fd1230, %fd384, %fd1229;
	sub.f64 	%fd1231, %fd1228, %fd1;
	fma.rn.f64 	%fd1566, %fd1230, %fd1231, %fd1566;
	fma.rn.f64 	%fd1567, %fd1230, %fd1230, %fd1567;
	fma.rn.f64 	%fd1568, %fd1231, %fd1231, %fd1568;
$L__BB1_148:
	setp.ge.s32 	%p195, %r2, %r275;
	ld.shared.f64 	%fd1232, [_ZZ17similarity_kernelPdS_S_iiiE16user_rate_shared+384];
	setp.eq.f64 	%p196, %fd1232, 0d0000000000000000;
	or.pred  	%p197, %p195, %p196;
	@%p197 bra 	$L__BB1_151;
	ld.global.f64 	%fd392, [%rd4+-128];
	setp.eq.f64 	%p198, %fd392, 0d0000000000000000;
	@%p198 bra 	$L__BB1_151;
	ld.global.f64 	%fd1233, [%rd3];
	add.s32 	%r290, %r290, 1;
	sub.f64 	%fd1234, %fd392, %fd1233;
	sub.f64 	%fd1235, %fd1232, %fd1;
	fma.rn.f64 	%fd1566, %fd1234, %fd1235, %fd1566;
	fma.rn.f64 	%fd1567, %fd1234, %fd1234, %fd1567;
	fma.rn.f64 	%fd1568, %fd1235, %fd1235, %fd1568;
$L__BB1_151:
	setp.ge.s32 	%p199, %r2, %r275;
	ld.shared.f64 	%fd1236, [_ZZ17similarity_kernelPdS_S_iiiE16user_rate_shared+392];
	setp.eq.f64 	%p200, %fd1236, 0d0000000000000000;
	or.pred  	%p201, %p199, %p200;
	@%p201 bra 	$L__BB1_154;
	ld.global.f64 	%fd400, [%rd4+-120];
	setp.eq.f64 	%p202, %fd400, 0d0000000000000000;
	@%p202 bra 	$L__BB1_154;
	ld.global.f64 	%fd1237, [%rd3];
	add.s32 	%r290, %r290, 1;
	sub.f64 	%fd1238, %fd400, %fd1237;
	sub.f64 	%fd1239, %fd1236, %fd1;
	fma.rn.f64 	%fd1566, %fd1238, %fd1239, %fd1566;
	fma.rn.f64 	%fd1567, %fd1238, %fd1238, %fd1567;
	fma.rn.f64 	%fd1568, %fd1239, %fd1239, %fd1568;
$L__BB1_154:
	setp.ge.s32 	%p203, %r2, %r275;
	ld.shared.f64 	%fd1240, [_ZZ17similarity_kernelPdS_S_iiiE16user_rate_shared+400];
	setp.eq.f64 	%p204, %fd1240, 0d0000000000000000;
	or.pred  	%p205, %p203, %p204;
	@%p205 bra 	$L__BB1_157;
	ld.global.f64 	%fd408, [%rd4+-112];
	setp.eq.f64 	%p206, %fd408, 0d0000000000000000;
	@%p206 bra 	$L__BB1_157;
	ld.global.f64 	%fd1241, [%rd3];
	add.s32 	%r290, %r290, 1;
	sub.f64 	%fd1242, %fd408, %fd1241;
	sub.f64 	%fd1243, %fd1240, %fd1;
	fma.rn.f64 	%fd1566, %fd1242, %fd1243, %fd1566;
	fma.rn.f64 	%fd1567, %fd1242, %fd1242, %fd1567;
	fma.rn.f64 	%fd1568, %fd1243, %fd1243, %fd1568;
$L__BB1_157:
	setp.ge.s32 	%p207, %r2, %r275;
	ld.shared.f64 	%fd1244, [_ZZ17similarity_kernelPdS_S_iiiE16user_rate_shared+408];
	setp.eq.f64 	%p208, %fd1244, 0d0000000000000000;
	or.pred  	%p209, %p207, %p208;
	@%p209 bra 	$L__BB1_160;
	ld.global.f64 	%fd416, [%rd4+-104];
	setp.eq.f64 	%p210, %fd416, 0d0000000000000000;
	@%p210 bra 	$L__BB1_160;
	ld.global.f64 	%fd1245, [%rd3];
	add.s32 	%r290, %r290, 1;
	sub.f64 	%fd1246, %fd416, %fd1245;
	sub.f64 	%fd1247, %fd1244, %fd1;
	fma.rn.f64 	%fd1566, %fd1246, %fd1247, %fd1566;
	fma.rn.f64 	%fd1567, %fd1246, %fd1246, %fd1567;
	fma.rn.f64 	%fd1568, %fd1247, %fd1247, %fd1568;
$L__BB1_160:
	setp.ge.s32 	%p211, %r2, %r275;
	ld.shared.f64 	%fd1248, [_ZZ17similarity_kernelPdS_S_iiiE16user_rate_shared+416];
	setp.eq.f64 	%p212, %fd1248, 0d0000000000000000;
	or.pred  	%p213, %p211, %p212;
	@%p213 bra 	$L__BB1_163;
	ld.global.f64 	%fd424, [%rd4+-96];
	setp.eq.f64 	%p214, %fd424, 0d0000000000000000;
	@%p214 bra 	$L__BB1_163;
	ld.global.f64 	%fd1249, [%rd3];
	add.s32 	%r290, %r290, 1;
	sub.f64 	%fd1250, %fd424, %fd1249;
	sub.f64 	%fd1251, %fd1248, %fd1;
	fma.rn.f64 	%fd1566, %fd1250, %fd1251, %fd1566;
	fma.rn.f64 	%fd1567, %fd1250, %fd1250, %fd1567;
	fma.rn.f64 	%fd1568, %fd1251, %fd1251, %fd1568;
$L__BB1_163:
	setp.ge.s32 	%p215, %r2, %r275;
	ld.shared.f64 	%fd1252, [_ZZ17similarity_kernelPdS_S_iiiE16user_rate_shared+424];
	setp.eq.f64 	%p216, %fd1252, 0d0000000000000000;
	or.pred  	%p217, %p215, %p216;
	@%p217 bra 	$L__BB1_166;
	ld.global.f64 	%fd432, [%rd4+-88];
	setp.eq.f64 	%p218, %fd432, 0d0000000000000000;
	@%p218 bra 	$L__BB1_166;
	ld.global.f64 	%fd1253, [%rd3];
	add.s32 	%r290, %r290, 1;
	sub.f64 	%fd1254, %fd432, %fd1253;
	sub.f64 	%fd1255, %fd1252, %fd1;
	fma.rn.f64 	%fd1566, %fd1254, %fd1255, %fd1566;
	fma.rn.f64 	%fd1567, %fd1254, %fd1254, %fd1567;
	fma.rn.f64 	%fd1568, %fd1255, %fd1255, %fd1568;
$L__BB1_166:
	setp.ge.s32 	%p219, %r2, %r275;
	ld.shared.f64 	%fd1256, [_ZZ17similarity_kernelPdS_S_iiiE16user_rate_shared+432];
	setp.eq.f64 	%p220, %fd1256, 0d0000000000000000;
	or.pred  	%p221, %p219, %p220;
	@%p221 bra 	$L__BB1_169;
	ld.global.f64 	%fd440, [%rd4+-80];
	setp.eq.f64 	%p222, %fd440, 0d0000000000000000;
	@%p222 bra 	$L__BB1_169;
	ld.global.f64 	%fd1257, [%rd3];
	add.s32 	%r290, %r290, 1;
	sub.f64 	%fd1258, %fd440, %fd1257;
	sub.f64 	%fd1259, %fd1256, %fd1;
	fma.rn.f64 	%fd1566, %fd1258, %fd1259, %fd1566;
	fma.rn.f64 	%fd1567, %fd1258, %fd1258, %fd1567;
	fma.rn.f64 	%fd1568, %fd1259, %fd1259, %fd1568;
$L__BB1_169:
	setp.ge.s32 	%p223, %r2, %r275;
	ld.shared.f64 	%fd1260, [_ZZ17similarity_kernelPdS_S_iiiE16user_rate_shared+440];
	setp.eq.f64 	%p224, %fd1260, 0d0000000000000000;
	or.pred  	%p225, %p223, %p224;
	@%p225 bra 	$L__BB1_172;
	ld.global.f64 	%fd448, [%rd4+-72];
	setp.eq.f64 	%p226, %fd448, 0d0000000000000000;
	@%p226 bra 	$L__BB1_172;
	ld.global.f64 	%fd1261, [%rd3];
	add.s32 	%r290, %r290, 1;
	sub.f64 	%fd1262, %fd448, %fd1261;
	sub.f64 	%fd1263, %fd1260, %fd1;
	fma.rn.f64 	%fd1566, %fd1262, %fd1263, %fd1566;
	fma.rn.f64 	%fd1567, %fd1262, %fd1262, %fd1567;
	fma.rn.f64 	%fd1568, %fd1263, %fd1263, %fd1568;
$L__BB1_172:
	setp.ge.s32 	%p227, %r2, %r275;
	ld.shared.f64 	%fd1264, [_ZZ17similarity_kernelPdS_S_iiiE16user_rate_shared+448];
	setp.eq.f64 	%p228, %fd1264, 0d0000000000000000;
	or.pred  	%p229, %p227, %p228;
	@%p229 bra 	$L__BB1_175;
	ld.global.f64 	%fd456, [%rd4+-64];
	setp.eq.f64 	%p230, %fd456, 0d0000000000000000;
	@%p230 bra 	$L__BB1_175;
	ld.global.f64 	%fd1265, [%rd3];
	add.s32 	%r290, %r290, 1;
	sub.f64 	%fd1266, %fd456, %fd1265;
	sub.f64 	%fd1267, %fd1264, %fd1;
	fma.rn.f64 	%fd1566, %fd1266, %fd1267, %fd1566;
	fma.rn.f64 	%fd1567, %fd1266, %fd1266, %fd1567;
	fma.rn.f64 	%fd1568, %fd1267, %fd1267, %fd1568;
$L__BB1_175:
	setp.ge.s32 	%p231, %r2, %r275;
	ld.shared.f64 	%fd1268, [_ZZ17similarity_kernelPdS_S_iiiE16user_rate_shared+456];
	setp.eq.f64 	%p232, %fd1268, 0d0000000000000000;
	or.pred  	%p233, %p231, %p232;
	@%p233 bra 	$L__BB1_178;
	ld.global.f64 	%fd464, [%rd4+-56];
	setp.eq.f64 	%p234, %fd464, 0d0000000000000000;
	@%p234 bra 	$L__BB1_178;
	ld.global.f64 	%fd1269, [%rd3];
	add.s32 	%r290, %r290, 1;
	sub.f64 	%fd1270, %fd464, %fd1269;
	sub.f64 	%fd1271, %fd1268, %fd1;
	fma.rn.f64 	%fd1566, %fd1270, %fd1271, %fd1566;
	fma.rn.f64 	%fd1567, %fd1270, %fd1270, %fd1567;
	fma.rn.f64 	%fd1568, %fd1271, %fd1271, %fd1568;
$L__BB1_178:
	setp.ge.s32 	%p235, %r2, %r275;
	ld.shared.f64 	%fd1272, [_ZZ17similarity_kernelPdS_S_iiiE16user_rate_shared+464];
	setp.eq.f64 	%p236, %fd1272, 0d0000000000000000;
	or.pred  	%p237, %p235, %p236;
	@%p237 bra 	$L__BB1_181;
	ld.global.f64 	%fd472, [%rd4+-48];
	setp.eq.f64 	%p238, %fd472, 0d0000000000000000;
	@%p238 bra 	$L__BB1_181;
	ld.global.f64 	%fd1273, [%rd3];
	add.s32 	%r290, %r290, 1;
	sub.f64 	%fd1274, %fd472, %fd1273;
	sub.f64 	%fd1275, %fd1272, %fd1;
	fma.rn.f64 	%fd1566, %fd1274, %fd1275, %fd1566;
	fma.rn.f64 	%fd1567, %fd1274, %fd1274, %fd1567;
	fma.rn.f64 	%fd1568, %fd1275, %fd1275, %fd1568;
$L__BB1_181:
	setp.ge.s32 	%p239, %r2, %r275;
	ld.shared.f64 	%fd1276, [_ZZ17similarity_kernelPdS_S_iiiE16user_rate_shared+472];
	setp.eq.f64 	%p240, %fd1276, 0d0000000000000000;
	or.pred  	%p241, %p239, %p240;
	@%p241 bra 	$L__BB1_184;
	ld.global.f64 	%fd480, [%rd4+-40];
	setp.eq.f64 	%p242, %fd480, 0d0000000000000000;
	@%p242 bra 	$L__BB1_184;
	ld.global.f64 	%fd1277, [%rd3];
	add.s32 	%r290, %r290, 1;
	sub.f64 	%fd1278, %fd480, %fd1277;
	sub.f64 	%fd1279, %fd1276, %fd1;
	fma.rn.f64 	%fd1566, %fd1278, %fd1279, %fd1566;
	fma.rn.f64 	%fd1567, %fd1278, %fd1278, %fd1567;
	fma.rn.f64 	%fd1568, %fd1279, %fd1279, %fd1568;
$L__BB1_184:
	setp.ge.s32 	%p243, %r2, %r275;
	ld.shared.f64 	%fd1280, [_ZZ17similarity_kernelPdS_S_iiiE16user_rate_shared+480];
	setp.eq.f64 	%p244, %fd1280, 0d0000000000000000;
	or.pred  	%p245, %p243, %p244;
	@%p245 bra 	$L__BB1_187;
	ld.global.f64 	%fd488, [%rd4+-32];
	setp.eq.f64 	%p246, %fd488, 0d0000000000000000;
	@%p246 bra 	$L__BB1_187;
	ld.global.f64 	%fd1281, [%rd3];
	add.s32 	%r290, %r290, 1;
	sub.f64 	%fd1282, %fd488, %fd1281;
	sub.f64 	%fd1283, %fd1280, %fd1;
	fma.rn.f64 	%fd1566, %fd1282, %fd1283, %fd1566;
	fma.rn.f64 	%fd1567, %fd1282, %fd1282, %fd1567;
	fma.rn.f64 	%fd1568, %fd1283, %fd1283, %fd1568;
$L__BB1_187:
	setp.ge.s32 	%p247, %r2, %r275;
	ld.shared.f64 	%fd1284, [_ZZ17similarity_kernelPdS_S_iiiE16user_rate_shared+488];
	setp.eq.f64 	%p248, %fd1284, 0d0000000000000000;
	or.pred  	%p249, %p247, %p248;
	@%p249 bra 	$L__BB1_190;
	ld.global.f64 	%fd496, [%rd4+-24];
	setp.eq.f64 	%p250, %fd496, 0d0000000000000000;
	@%p250 bra 	$L__BB1_190;
	ld.global.f64 	%fd1285, [%rd3];
	add.s32 	%r290, %r290, 1;
	sub.f64 	%fd1286, %fd496, %fd1285;
	sub.f64 	%fd1287, %fd1284, %fd1;
	fma.rn.f64 	%fd1566, %fd1286, %fd1287, %fd1566;
	fma.rn.f64 	%fd1567, %fd1286, %fd1286, %fd1567;
	fma.rn.f64 	%fd1568, %fd1287, %fd1287, %fd1568;
$L__BB1_190:
	setp.ge.s32 	%p251, %r2, %r275;
	ld.shared.f64 	%fd1288, [_ZZ17similarity_kernelPdS_S_iiiE16user_rate_shared+496];
	setp.eq.f64 	%p252, %fd1288, 0d0000000000000000;
	or.pred  	%p253, %p251, %p252;
	@%p253 bra 	$L__BB1_193;
	ld.global.f64 	%fd504, [%rd4+-16];
	setp.eq.f64 	%p254, %fd504, 0d0000000000000000;
	@%p254 bra 	$L__BB1_193;
	ld.global.f64 	%fd1289, [%rd3];
	add.s32 	%r290, %r290, 1;
	sub.f64 	%fd1290, %fd504, %fd1289;
	sub.f64 	%fd1291, %fd1288, %fd1;
	fma.rn.f64 	%fd1566, %fd1290, %fd1291, %fd1566;
	fma.rn.f64 	%fd1567, %fd1290, %fd1290, %fd1567;
	fma.rn.f64 	%fd1568, %fd1291, %fd1291, %fd1568;
$L__BB1_193:
	setp.ge.s32 	%p255, %r2, %r275;
	ld.shared.f64 	%fd1292, [_ZZ17similarity_kernelPdS_S_iiiE16user_rate_shared+504];
	setp.eq.f64 	%p256, %fd1292, 0d0000000000000000;
	or.pred  	%p257, %p255, %p256;
	@%p257 bra 	$L__BB1_196;
	ld.global.f64 	%fd512, [%rd4+-8];
	setp.eq.f64 	%p258, %fd512, 0d0000000000000000;
	@%p258 bra 	$L__BB1_196;
	ld.global.f64 	%fd1293, [%rd3];
	add.s32 	%r290, %r290, 1;
	sub.f64 	%fd1294, %fd512, %fd1293;
	sub.f64 	%fd1295, %fd1292, %fd1;
	fma.rn.f64 	%fd1566, %fd1294, %fd1295, %fd1566;
	fma.rn.f64 	%fd1567, %fd1294, %fd1294, %fd1567;
	fma.rn.f64 	%fd1568, %fd1295, %fd1295, %fd1568;
$L__BB1_196:
	setp.ge.s32 	%p259, %r2, %r275;
	ld.shared.f64 	%fd1296, [_ZZ17similarity_kernelPdS_S_iiiE16user_rate_shared+512];
	setp.eq.f64 	%p260, %fd1296, 0d0000000000000000;
	or.pred  	%p261, %p259, %p260;
	@%p261 bra 	$L__BB1_199;
	ld.global.f64 	%fd520, [%rd4];
	setp.eq.f64 	%p262, %fd520, 0d0000000000000000;
	@%p262 bra 	$L__BB1_199;
	ld.global.f64 	%fd1297, [%rd3];
	add.s32 	%r290, %r290, 1;
	sub.f64 	%fd1298, %fd520, %fd1297;
	sub.f64 	%fd1299, %fd1296, %fd1;
	fma.rn.f64 	%fd1566, %fd1298, %fd1299, %fd1566;
	fma.rn.f64 	%fd1567, %fd1298, %fd1298, %fd1567;
	fma.rn.f64 	%fd1568, %fd1299, %fd1299, %fd1568;
$L__BB1_199:
	setp.ge.s32 	%p263, %r2, %r275;
	ld.shared.f64 	%fd1300, [_ZZ17similarity_kernelPdS_S_iiiE16user_rate_shared+520];
	setp.eq.f64 	%p264, %fd1300, 0d0000000000000000;
	or.pred  	%p265, %p263, %p264;
	@%p265 bra 	$L__BB1_202;
	ld.global.f64 	%fd528, [%rd4+8];
	setp.eq.f64 	%p266, %fd528, 0d0000000000000000;
	@%p266 bra 	$L__BB1_202;
	ld.global.f64 	%fd1301, [%rd3];
	add.s32 	%r290, %r290, 1;
	sub.f64 	%fd1302, %fd528, %fd1301;
	sub.f64 	%fd1303, %fd1300, %fd1;
	fma.rn.f64 	%fd1566, %fd1302, %fd1303, %fd1566;
	fma.rn.f64 	%fd1567, %fd1302, %fd1302, %fd1567;
	fma.rn.f64 	%fd1568, %fd1303, %fd1303, %fd1568;
$L__BB1_202:
	setp.ge.s32 	%p267, %r2, %r275;
	ld.shared.f64 	%fd1304, [_ZZ17similarity_kernelPdS_S_iiiE16user_rate_shared+528];
	setp.eq.f64 	%p268, %fd1304, 0d0000000000000000;
	or.pred  	%p269, %p267, %p268;
	@%p269 bra 	$L__BB1_205;
	ld.global.f64 	%fd536, [%rd4+16];
	setp.eq.f64 	%p270, %fd536, 0d0000000000000000;
	@%p270 bra 	$L__BB1_205;
	ld.global.f64 	%fd1305, [%rd3];
	add.s32 	%r290, %r290, 1;
	sub.f64 	%fd1306, %fd536, %fd1305;
	sub.f64 	%fd1307, %fd1304, %fd1;
	fma.rn.f64 	%fd1566, %fd1306, %fd1307, %fd1566;
	fma.rn.f64 	%fd1567, %fd1306, %fd1306, %fd1567;
	fma.rn.f64 	%fd1568, %fd1307, %fd1307, %fd1568;
$L__BB1_205:
	setp.ge.s32 	%p271, %r2, %r275;
	ld.shared.f64 	%fd1308, [_ZZ17similarity_kernelPdS_S_iiiE16user_rate_shared+536];
	setp.eq.f64 	%p272, %fd1308, 0d0000000000000000;
	or.pred  	%p273, %p271, %p272;
	@%p273 bra 	$L__BB1_208;
	ld.global.f64 	%fd544, [%rd4+24];
	setp.eq.f64 	%p274, %fd544, 0d0000000000000000;
	@%p274 bra 	$L__BB1_208;
	ld.global.f64 	%fd1309, [%rd3];
	add.s32 	%r290, %r290, 1;
	sub.f64 	%fd1310, %fd544, %fd1309;
	sub.f64 	%fd1311, %fd1308, %fd1;
	fma.rn.f64 	%fd1566, %fd1310, %fd1311, %fd1566;
	fma.rn.f64 	%fd1567, %fd1310, %fd1310, %fd1567;
	fma.rn.f64 	%fd1568, %fd1311, %fd1311, %fd1568;
$L__BB1_208:
	setp.ge.s32 	%p275, %r2, %r275;
	ld.shared.f64 	%fd1312, [_ZZ17similarity_kernelPdS_S_iiiE16user_rate_shared+544];
	setp.eq.f64 	%p276, %fd1312, 0d0000000000000000;
	or.pred  	%p277, %p275, %p276;
	@%p277 bra 	$L__BB1_211;
	ld.global.f64 	%fd552, [%rd4+32];
	setp.eq.f64 	%p278, %fd552, 0d0000000000000000;
	@%p278 bra 	$L__BB1_211;
	ld.global.f64 	%fd1313, [%rd3];
	add.s32 	%r290, %r290, 1;
	sub.f64 	%fd1314, %fd552, %fd1313;
	sub.f64 	%fd1315, %fd1312, %fd1;
	fma.rn.f64 	%fd1566, %fd1314, %fd1315, %fd1566;
	fma.rn.f64 	%fd1567, %fd1314, %fd1314, %fd1567;
	fma.rn.f64 	%fd1568, %fd1315, %fd1315, %fd1568;
$L__BB1_211:
	setp.ge.s32 	%p279, %r2, %r275;
	ld.shared.f64 	%fd1316, [_ZZ17similarity_kernelPdS_S_iiiE16user_rate_shared+552];
	setp.eq.f64 	%p280, %fd1316, 0d0000000000000000;
	or.pred  	%p281, %p279, %p280;
	@%p281 bra 	$L__BB1_214;
	ld.global.f64 	%fd560, [%rd4+40];
	setp.eq.f64 	%p282, %fd560, 0d0000000000000000;
	@%p282 bra 	$L__BB1_214;
	ld.global.f64 	%fd1317, [%rd3];
	add.s32 	%r290, %r290, 1;
	sub.f64 	%fd1318, %fd560, %fd1317;
	sub.f64 	%fd1319, %fd1316, %fd1;
	fma.rn.f64 	%fd1566, %fd1318, %fd1319, %fd1566;
	fma.rn.f64 	%fd1567, %fd1318, %fd1318, %fd1567;
	fma.rn.f64 	%fd1568, %fd1319, %fd1319, %fd1568;
$L__BB1_214:
	setp.ge.s32 	%p283, %r2, %r275;
	ld.shared.f64 	%fd1320, [_ZZ17similarity_kernelPdS_S_iiiE16user_rate_shared+560];
	setp.eq.f64 	%p284, %fd1320, 0d0000000000000000;
	or.pred  	%p285, %p283, %p284;
	@%p285 bra 	$L__BB1_217;
	ld.global.f64 	%fd568, [%rd4+48];
	setp.eq.f64 	%p286, %fd568, 0d0000000000000000;
	@%p286 bra 	$L__BB1_217;
	ld.global.f64 	%fd1321, [%rd3];
	add.s32 	%r290, %r290, 1;
	sub.f64 	%fd1322, %fd568, %fd1321;
	sub.f64 	%fd1323, %fd1320, %fd1;
	fma.rn.f64 	%fd1566, %fd1322, %fd1323, %fd1566;
	fma.rn.f64 	%fd1567, %fd1322, %fd1322, %fd1567;
	fma.rn.f64 	%fd1568, %fd1323, %fd1323, %fd1568;
$L__BB1_217:
	setp.ge.s32 	%p287, %r2, %r275;
	ld.shared.f64 	%fd1324, [_ZZ17similarity_kernelPdS_S_iiiE16user_rate_shared+568];
	setp.eq.f64 	%p288, %fd1324, 0d0000000000000000;
	or.pred  	%p289, %p287, %p288;
	@%p289 bra 	$L__BB1_220;
	ld.global.f64 	%fd576, [%rd4+56];
	setp.eq.f64 	%p290, %fd576, 0d0000000000000000;
	@%p290 bra 	$L__BB1_220;
	ld.global.f64 	%fd1325, [%rd3];
	add.s32 	%r290, %r290, 1;
	sub.f64 	%fd1326, %fd576, %fd1325;
	sub.f64 	%fd1327, %fd1324, %fd1;
	fma.rn.f64 	%fd1566, %fd1326, %fd1327, %fd1566;
	fma.rn.f64 	%fd1567, %fd1326, %fd1326, %fd1567;
	fma.rn.f64 	%fd1568, %fd1327, %fd1327, %fd1568;
$L__BB1_220:
	setp.ge.s32 	%p291, %r2, %r275;
	ld.shared.f64 	%fd1328, [_ZZ17similarity_kernelPdS_S_iiiE16user_rate_shared+576];
	setp.eq.f64 	%p292, %fd1328, 0d0000000000000000;
	or.pred  	%p293, %p291, %p292;
	@%p293 bra 	$L__BB1_223;
	ld.global.f64 	%fd584, [%rd4+64];
	setp.eq.f64 	%p294, %fd584, 0d0000000000000000;
	@%p294 bra 	$L__BB1_223;
	ld.global.f64 	%fd1329, [%rd3];
	add.s32 	%r290, %r290, 1;
	sub.f64 	%fd1330, %fd584, %fd1329;
	sub.f64 	%fd1331, %fd1328, %fd1;
	fma.rn.f64 	%fd1566, %fd1330, %fd1331, %fd1566;
	fma.rn.f64 	%fd1567, %fd1330, %fd1330, %fd1567;
	fma.rn.f64 	%fd1568, %fd1331, %fd1331, %fd1568;
$L__BB1_223:
	setp.ge.s32 	%p295, %r2, %r275;
	ld.shared.f64 	%fd1332, [_ZZ17similarity_kernelPdS_S_iiiE16user_rate_shared+584];
	setp.eq.f64 	%p296, %fd1332, 0d0000000000000000;
	or.pred  	%p297, %p295, %p296;
	@%p297 bra 	$L__BB1_226;
	ld.global.f64 	%fd592, [%rd4+72];
	setp.eq.f64 	%p298, %fd592, 0d0000000000000000;
	@%p298 bra 	$L__BB1_226;
	ld.global.f64 	%fd1333, [%rd3];
	add.s32 	%r290, %r290, 1;
	sub.f64 	%fd1334, %fd592, %fd1333;
	sub.f64 	%fd1335, %fd1332, %fd1;
	fma.rn.f64 	%fd1566, %fd1334, %fd1335, %fd1566;
	fma.rn.f64 	%fd1567, %fd1334, %fd1334, %fd1567;
	fma.rn.f64 	%fd1568, %fd1335, %fd1335, %fd1568;
$L__BB1_226:
	setp.ge.s32 	%p299, %r2, %r275;
	ld.shared.f64 	%fd1336, [_ZZ17similarity_kernelPdS_S_iiiE16user_rate_shared+592];
	setp.eq.f64 	%p300, %fd1336, 0d0000000000000000;
	or.pred  	%p301, %p299, %p300;
	@%p301 bra 	$L__BB1_229;
	ld.global.f64 	%fd600, [%rd4+80];
	setp.eq.f64 	%p302, %fd600, 0d0000000000000000;
	@%p302 bra 	$L__BB1_229;
	ld.global.f64 	%fd1337, [%rd3];
	add.s32 	%r290, %r290, 1;
	sub.f64 	%fd1338, %fd600, %fd1337;
	sub.f64 	%fd1339, %fd1336, %fd1;
	fma.rn.f64 	%fd1566, %fd1338, %fd1339, %fd1566;
	fma.rn.f64 	%fd1567, %fd1338, %fd1338, %fd1567;
	fma.rn.f64 	%fd1568, %fd1339, %fd1339, %fd1568;
$L__BB1_229:
	setp.ge.s32 	%p303, %r2, %r275;
	ld.shared.f64 	%fd1340, [_ZZ17similarity_kernelPdS_S_iiiE16user_rate_shared+600];
	setp.eq.f64 	%p304, %fd1340, 0d0000000000000000;
	or.pred  	%p305, %p303, %p304;
	@%p305 bra 	$L__BB1_232;
	ld.global.f64 	%fd608, [%rd4+88];
	setp.eq.f64 	%p306, %fd608, 0d0000000000000000;
	@%p306 bra 	$L__BB1_232;
	ld.global.f64 	%fd1341, [%rd3];
	add.s32 	%r290, %r290, 1;
	sub.f64 	%fd1342, %fd608, %fd1341;
	sub.f64 	%fd1343, %fd1340, %fd1;
	fma.rn.f64 	%fd1566, %fd1342, %fd1343, %fd1566;
	fma.rn.f64 	%fd1567, %fd1342, %fd1342, %fd1567;
	fma.rn.f64 	%fd1568, %fd1343, %fd1343, %fd1568;
$L__BB1_232:
	setp.ge.s32 	%p307, %r2, %r275;
	ld.shared.f64 	%fd1344, [_ZZ17similarity_kernelPdS_S_iiiE16user_rate_shared+608];
	setp.eq.f64 	%p308, %fd1344, 0d0000000000000000;
	or.pred  	%p309, %p307, %p308;
	@%p309 bra 	$L__BB1_235;
	ld.global.f64 	%fd616, [%rd4+96];
	setp.eq.f64 	%p310, %fd616, 0d0000000000000000;
	@%p310 bra 	$L__BB1_235;
	ld.global.f64 	%fd1345, [%rd3];
	add.s32 	%r290, %r290, 1;
	sub.f64 	%fd1346, %fd616, %fd1345;
	sub.f64 	%fd1347, %fd1344, %fd1;
	fma.rn.f64 	%fd1566, %fd1346, %fd1347, %fd1566;
	fma.rn.f64 	%fd1567, %fd1346, %fd1346, %fd1567;
	fma.rn.f64 	%fd1568, %fd1347, %fd1347, %fd1568;
$L__BB1_235:
	setp.ge.s32 	%p311, %r2, %r275;
	ld.shared.f64 	%fd1348, [_ZZ17similarity_kernelPdS_S_iiiE16user_rate_shared+616];
	setp.eq.f64 	%p312, %fd1348, 0d0000000000000000;
	or.pred  	%p313, %p311, %p312;
	@%p313 bra 	$L__BB1_238;
	ld.global.f64 	%fd624, [%rd4+104];
	setp.eq.f64 	%p314, %fd624, 0d0000000000000000;
	@%p314 bra 	$L__BB1_238;
	ld.global.f64 	%fd1349, [%rd3];
	add.s32 	%r290, %r290, 1;
	sub.f64 	%fd1350, %fd624, %fd1349;
	sub.f64 	%fd1351, %fd1348, %fd1;
	fma.rn.f64 	%fd1566, %fd1350, %fd1351, %fd1566;
	fma.rn.f64 	%fd1567, %fd1350, %fd1350, %fd1567;
	fma.rn.f64 	%fd1568, %fd1351, %fd1351, %fd1568;
$L__BB1_238:
	setp.ge.s32 	%p315, %r2, %r275;
	ld.shared.f64 	%fd1352, [_ZZ17similarity_kernelPdS_S_iiiE16user_rate_shared+624];
	setp.eq.f64 	%p316, %fd1352, 0d0000000000000000;
	or.pred  	%p317, %p315, %p316;
	@%p317 bra 	$L__BB1_241;
	ld.global.f64 	%fd632, [%rd4+112];
	setp.eq.f64 	%p318, %fd632, 0d0000000000000000;
	@%p318 bra 	$L__BB1_241;
	ld.global.f64 	%fd1353, [%rd3];
	add.s32 	%r290, %r290, 1;
	sub.f64 	%fd1354, %fd632, %fd1353;
	sub.f64 	%fd1355, %fd1352, %fd1;
	fma.rn.f64 	%fd1566, %fd1354, %fd1355, %fd1566;
	fma.rn.f64 	%fd1567, %fd1354, %fd1354, %fd1567;
	fma.rn.f64 	%fd1568, %fd1355, %fd1355, %fd1568;
$L__BB1_241:
	setp.ge.s32 	%p319, %r2, %r275;
	ld.shared.f64 	%fd1356, [_ZZ17similarity_kernelPdS_S_iiiE16user_rate_shared+632];
	setp.eq.f64 	%p320, %fd1356, 0d0000000000000000;
	or.pred  	%p321, %p319, %p320;
	@%p321 bra 	$L__BB1_244;
	ld.global.f64 	%fd640, [%rd4+120];
	setp.eq.f64 	%p322, %fd640, 0d0000000000000000;
	@%p322 bra 	$L__BB1_244;
	ld.global.f64 	%fd1357, [%rd3];
	add.s32 	%r290, %r290, 1;
	sub.f64 	%fd1358, %fd640, %fd1357;
	sub.f64 	%fd1359, %fd1356, %fd1;
	fma.rn.f64 	%fd1566, %fd1358, %fd1359, %fd1566;
	fma.rn.f64 	%fd1567, %fd1358, %fd1358, %fd1567;
	fma.rn.f64 	%fd1568, %fd1359, %fd1359, %fd1568;
$L__BB1_244:
	setp.ge.s32 	%p323, %r2, %r275;
	ld.shared.f64 	%fd1360, [_ZZ17similarity_kernelPdS_S_iiiE16user_rate_shared+640];
	setp.eq.f64 	%p324, %fd1360, 0d0000000000000000;
	or.pred  	%p325, %p323, %p324;
	@%p325 bra 	$L__BB1_247;
	ld.global.f64 	%fd648, [%rd4+128];
	setp.eq.f64 	%p326, %fd648, 0d0000000000000000;
	@%p326 bra 	$L__BB1_247;
	ld.global.f64 	%fd1361, [%rd3];
	add.s32 	%r290, %r290, 1;
	sub.f64 	%fd1362, %fd648, %fd1361;
	sub.f64 	%fd1363, %fd1360, %fd1;
	fma.rn.f64 	%fd1566, %fd1362, %fd1363, %fd1566;
	fma.rn.f64 	%fd1567, %fd1362, %fd1362, %fd1567;
	fma.rn.f64 	%fd1568, %fd1363, %fd1363, %fd1568;
$L__BB1_247:
	setp.ge.s32 	%p327, %r2, %r275;
	ld.shared.f64 	%fd1364, [_ZZ17similarity_kernelPdS_S_iiiE16user_rate_shared+648];
	setp.eq.f64 	%p328, %fd1364, 0d0000000000000000;
	or.pred  	%p329, %p327, %p328;
	@%p329 bra 	$L__BB1_250;
	ld.global.f64 	%fd656, [%rd4+136];
	setp.eq.f64 	%p330, %fd656, 0d0000000000000000;
	@%p330 bra 	$L__BB1_250;
	ld.global.f64 	%fd1365, [%rd3];
	add.s32 	%r290, %r290, 1;
	sub.f64 	%fd1366, %fd656, %fd1365;
	sub.f64 	%fd1367, %fd1364, %fd1;
	fma.rn.f64 	%fd1566, %fd1366, %fd1367, %fd1566;
	fma.rn.f64 	%fd1567, %fd1366, %fd1366, %fd1567;
	fma.rn.f64 	%fd1568, %fd1367, %fd1367, %fd1568;
$L__BB1_250:
	setp.ge.s32 	%p331, %r2, %r275;
	ld.shared.f64 	%fd1368, [_ZZ17similarity_kernelPdS_S_iiiE16user_rate_shared+656];
	setp.eq.f64 	%p332, %fd1368, 0d0000000000000000;
	or.pred  	%p333, %p331, %p332;
	@%p333 bra 	$L__BB1_253;
	ld.global.f64 	%fd664, [%rd4+144];
	setp.eq.f64 	%p334, %fd664, 0d0000000000000000;
	@%p334 bra 	$L__BB1_253;
	ld.global.f64 	%fd1369, [%rd3];
	add.s32 	%r290, %r290, 1;
	sub.f64 	%fd1370, %fd664, %fd1369;
	sub.f64 	%fd1371, %fd1368, %fd1;
	fma.rn.f64 	%fd1566, %fd1370, %fd1371, %fd1566;
	fma.rn.f64 	%fd1567, %fd1370, %fd1370, %fd1567;
	fma.rn.f64 	%fd1568, %fd1371, %fd1371, %fd1568;
$L__BB1_253:
	setp.ge.s32 	%p335, %r2, %r275;
	ld.shared.f64 	%fd1372, [_ZZ17similarity_kernelPdS_S_iiiE16user_rate_shared+664];
	setp.eq.f64 	%p336, %fd1372, 0d0000000000000000;
	or.pred  	%p337, %p335, %p336;
	@%p337 bra 	$L__BB1_256;
	ld.global.f64 	%fd672, [%rd4+152];
	setp.eq.f64 	%p338, %fd672, 0d0000000000000000;
	@%p338 bra 	$L__BB1_256;
	ld.global.f64 	%fd1373, [%rd3];
	add.s32 	%r290, %r290, 1;
	sub.f64 	%fd1374, %fd672, %fd1373;
	sub.f64 	%fd1375, %fd1372, %fd1;
	fma.rn.f64 	%fd1566, %fd1374, %fd1375, %fd1566;
	fma.rn.f64 	%fd1567, %fd1374, %fd1374, %fd1567;
	fma.rn.f64 	%fd1568, %fd1375, %fd1375, %fd1568;
$L__BB1_256:
	setp.ge.s32 	%p339, %r2, %r275;
	ld.shared.f64 	%fd1376, [_ZZ17similarity_kernelPdS_S_iiiE16user_rate_shared+672];
	setp.eq.f64 	%p340, %fd1376, 0d0000000000000000;
	or.pred  	%p341, %p339, %p340;
	@%p341 bra 	$L__BB1_259;
	ld.global.f64 	%fd680, [%rd4+160];
	setp.eq.f64 	%p342, %fd680, 0d0000000000000000;
	@%p342 bra 	$L__BB1_259;
	ld.global.f64 	%fd1377, [%rd3];
	add.s32 	%r290, %r290, 1;
	sub.f64 	%fd1378, %fd680, %fd1377;
	sub.f64 	%fd1379, %fd1376, %fd1;
	fma.rn.f64 	%fd1566, %fd1378, %fd1379, %fd1566;
	fma.rn.f64 	%fd1567, %fd1378, %fd1378, %fd1567;
	fma.rn.f64 	%fd1568, %fd1379, %fd1379, %fd1568;
$L__BB1_259:
	setp.ge.s32 	%p343, %r2, %r275;
	ld.shared.f64 	%fd1380, [_ZZ17similarity_kernelPdS_S_iiiE16user_rate_shared+680];
	setp.eq.f64 	%p344, %fd1380, 0d0000000000000000;
	or.pred  	%p345, %p343, %p344;
	@%p345 bra 	$L__BB1_262;
	ld.global.f64 	%fd688, [%rd4+168];
	setp.eq.f64 	%p346, %fd688, 0d0000000000000000;
	@%p346 bra 	$L__BB1_262;
	ld.global.f64 	%fd1381, [%rd3];
	add.s32 	%r290, %r290, 1;
	sub.f64 	%fd1382, %fd688, %fd1381;
	sub.f64 	%fd1383, %fd1380, %fd1;
	fma.rn.f64 	%fd1566, %fd1382, %fd1383, %fd1566;
	fma.rn.f64 	%fd1567, %fd1382, %fd1382, %fd1567;
	fma.rn.f64 	%fd1568, %fd1383, %fd1383, %fd1568;
$L__BB1_262:
	setp.ge.s32 	%p347, %r2, %r275;
	ld.shared.f64 	%fd1384, [_ZZ17similarity_kernelPdS_S_iiiE16user_rate_shared+688];
	setp.eq.f64 	%p348, %fd1384, 0d0000000000000000;
	or.pred  	%p349, %p347, %p348;
	@%p349 bra 	$L__BB1_265;
	ld.global.f64 	%fd696, [%rd4+176];
	setp.eq.f64 	%p350, %fd696, 0d0000000000000000;
	@%p350 bra 	$L__BB1_265;
	ld.global.f64 	%fd1385, [%rd3];
	add.s32 	%r290, %r290, 1;
	sub.f64 	%fd1386, %fd696, %fd1385;
	sub.f64 	%fd1387, %fd1384, %fd1;
	fma.rn.f64 	%fd1566, %fd1386, %fd1387, %fd1566;
	fma.rn.f64 	%fd1567, %fd1386, %fd1386, %fd1567;
	fma.rn.f64 	%fd1568, %fd1387, %fd1387, %fd1568;
$L__BB1_265:
	setp.ge.s32 	%p351, %r2, %r275;
	ld.shared.f64 	%fd1388, [_ZZ17similarity_kernelPdS_S_iiiE16user_rate_shared+696];
	setp.eq.f64 	%p352, %fd1388, 0d0000000000000000;
	or.pred  	%p353, %p351, %p352;
	@%p353 bra 	$L__BB1_268;
	ld.global.f64 	%fd704, [%rd4+184];
	setp.eq.f64 	%p354, %fd704, 0d0000000000000000;
	@%p354 bra 	$L__BB1_268;
	ld.global.f64 	%fd1389, [%rd3];
	add.s32 	%r290, %r290, 1;
	sub.f64 	%fd1390, %fd704, %fd1389;
	sub.f64 	%fd1391, %fd1388, %fd1;
	fma.rn.f64 	%fd1566, %fd1390, %fd1391, %fd1566;
	fma.rn.f64 	%fd1567, %fd1390, %fd1390, %fd1567;
	fma.rn.f64 	%fd1568, %fd1391, %fd1391, %fd1568;
$L__BB1_268:
	setp.ge.s32 	%p355, %r2, %r275;
	ld.shared.f64 	%fd1392, [_ZZ17similarity_kernelPdS_S_iiiE16user_rate_shared+704];
	setp.eq.f64 	%p356, %fd1392, 0d0000000000000000;
	or.pred  	%p357, %p355, %p356;
	@%p357 bra 	$L__BB1_271;
	ld.global.f64 	%fd712, [%rd4+192];
	setp.eq.f64 	%p358, %fd712, 0d0000000000000000;
	@%p358 bra 	$L__BB1_271;
	ld.global.f64 	%fd1393, [%rd3];
	add.s32 	%r290, %r290, 1;
	sub.f64 	%fd1394, %fd712, %fd1393;
	sub.f64 	%fd1395, %fd1392, %fd1;
	fma.rn.f64 	%fd1566, %fd1394, %fd1395, %fd1566;
	fma.rn.f64 	%fd1567, %fd1394, %fd1394, %fd1567;
	fma.rn.f64 	%fd1568, %fd1395, %fd1395, %fd1568;
$L__BB1_271:
	setp.ge.s32 	%p359, %r2, %r275;
	ld.shared.f64 	%fd1396, [_ZZ17similarity_kernelPdS_S_iiiE16user_rate_shared+712];
	setp.eq.f64 	%p360, %fd1396, 0d0000000000000000;
	or.pred  	%p361, %p359, %p360;
	@%p361 bra 	$L__BB1_274;
	ld.global.f64 	%fd720, [%rd4+200];
	setp.eq.f64 	%p362, %fd720, 0d0000000000000000;
	@%p362 bra 	$L__BB1_274;
	ld.global.f64 	%fd1397, [%rd3];
	add.s32 	%r290, %r290, 1;
	sub.f64 	%fd1398, %fd720, %fd1397;
	sub.f64 	%fd1399, %fd1396, %fd1;
	fma.rn.f64 	%fd1566, %fd1398, %fd1399, %fd1566;
	fma.rn.f64 	%fd1567, %fd1398, %fd1398, %fd1567;
	fma.rn.f64 	%fd1568, %fd1399, %fd1399, %fd1568;
$L__BB1_274:
	setp.ge.s32 	%p363, %r2, %r275;
	ld.shared.f64 	%fd1400, [_ZZ17similarity_kernelPdS_S_iiiE16user_rate_shared+720];
	setp.eq.f64 	%p364, %fd1400, 0d0000000000000000;
	or.pred  	%p365, %p363, %p364;
	@%p365 bra 	$L__BB1_277;
	ld.global.f64 	%fd728, [%rd4+208];
	setp.eq.f64 	%p366, %fd728, 0d0000000000000000;
	@%p366 bra 	$L__BB1_277;
	ld.global.f64 	%fd1401, [%rd3];
	add.s32 	%r290, %r290, 1;
	sub.f64 	%fd1402, %fd728, %fd1401;
	sub.f64 	%fd1403, %fd1400, %fd1;
	fma.rn.f64 	%fd1566, %fd1402, %fd1403, %fd1566;
	fma.rn.f64 	%fd1567, %fd1402, %fd1402, %fd1567;
	fma.rn.f64 	%fd1568, %fd1403, %fd1403, %fd1568;
$L__BB1_277:
	setp.ge.s32 	%p367, %r2, %r275;
	ld.shared.f64 	%fd1404, [_ZZ17similarity_kernelPdS_S_iiiE16user_rate_shared+728];
	setp.eq.f64 	%p368, %fd1404, 0d0000000000000000;
	or.pred  	%p369, %p367, %p368;
	@%p369 bra 	$L__BB1_280;
	ld.global.f64 	%fd736, [%rd4+216];
	setp.eq.f64 	%p370, %fd736, 0d0000000000000000;
	@%p370 bra 	$L__BB1_280;
	ld.global.f64 	%fd1405, [%rd3];
	add.s32 	%r290, %r290, 1;
	sub.f64 	%fd1406, %fd736, %fd1405;
	sub.f64 	%fd1407, %fd1404, %fd1;
	fma.rn.f64 	%fd1566, %fd1406, %fd1407, %fd1566;
	fma.rn.f64 	%fd1567, %fd1406, %fd1406, %fd1567;
	fma.rn.f64 	%fd1568, %fd1407, %fd1407, %fd1568;
$L__BB1_280:
	setp.ge.s32 	%p371, %r2, %r275;
	ld.shared.f64 	%fd1408, [_ZZ17similarity_kernelPdS_S_iiiE16user_rate_shared+736];
	setp.eq.f64 	%p372, %fd1408, 0d0000000000000000;
	or.pred  	%p373, %p371, %p372;
	@%p373 bra 	$L__BB1_283;
	ld.global.f64 	%fd744, [%rd4+224];
	setp.eq.f64 	%p374, %fd744, 0d0000000000000000;
	@%p374 bra 	$L__BB1_283;
	ld.global.f64 	%fd1409, [%rd3];
	add.s32 	%r290, %r290, 1;
	sub.f64 	%fd1410, %fd744, %fd1409;
	sub.f64 	%fd1411, %fd1408, %fd1;
	fma.rn.f64 	%fd1566, %fd1410, %fd1411, %fd1566;
	fma.rn.f64 	%fd1567, %fd1410, %fd1410, %fd1567;
	fma.rn.f64 	%fd1568, %fd1411, %fd1411, %fd1568;
$L__BB1_283:
	setp.ge.s32 	%p375, %r2, %r275;
	ld.shared.f64 	%fd1412, [_ZZ17similarity_kernelPdS_S_iiiE16user_rate_shared+744];
	setp.eq.f64 	%p376, %fd1412, 0d0000000000000000;
	or.pred  	%p377, %p375, %p376;
	@%p377 bra 	$L__BB1_286;
	ld.global.f64 	%fd752, [%rd4+232];
	setp.eq.f64 	%p378, %fd752, 0d0000000000000000;
	@%p378 bra 	$L__BB1_286;
	ld.global.f64 	%fd1413, [%rd3];
	add.s32 	%r290, %r290, 1;
	sub.f64 	%fd1414, %fd752, %fd1413;
	sub.f64 	%fd1415, %fd1412, %fd1;
	fma.rn.f64 	%fd1566, %fd1414, %fd1415, %fd1566;
	fma.rn.f64 	%fd1567, %fd1414, %fd1414, %fd1567;
	fma.rn.f64 	%fd1568, %fd1415, %fd1415, %fd1568;
$L__BB1_286:
	setp.ge.s32 	%p379, %r2, %r275;
	ld.shared.f64 	%fd1416, [_ZZ17similarity_kernelPdS_S_iiiE16user_rate_shared+752];
	setp.eq.f64 	%p380, %fd1416, 0d0000000000000000;
	or.pred  	%p381, %p379, %p380;
	@%p381 bra 	$L__BB1_289;
	ld.global.f64 	%fd760, [%rd4+240];
	setp.eq.f64 	%p382, %fd760, 0d0000000000000000;
	@%p382 bra 	$L__BB1_289;
	ld.global.f64 	%fd1417, [%rd3];
	add.s32 	%r290, %r290, 1;
	sub.f64 	%fd1418, %fd760, %fd1417;
	sub.f64 	%fd1419, %fd1416, %fd1;
	fma.rn.f64 	%fd1566, %fd1418, %fd1419, %fd1566;
	fma.rn.f64 	%fd1567, %fd1418, %fd1418, %fd1567;
	fma.rn.f64 	%fd1568, %fd1419, %fd1419, %fd1568;
$L__BB1_289:
	setp.ge.s32 	%p383, %r2, %r275;
	ld.shared.f64 	%fd1420, [_ZZ17similarity_kernelPdS_S_iiiE16user_rate_shared+760];
	setp.eq.f64 	%p384, %fd1420, 0d0000000000000000;
	or.pred  	%p385, %p383, %p384;
	@%p385 bra 	$L__BB1_292;
	ld.global.f64 	%fd768, [%rd4+248];
	setp.eq.f64 	%p386, %fd768, 0d0000000000000000;
	@%p386 bra 	$L__BB1_292;
	ld.global.f64 	%fd1421, [%rd3];
	add.s32 	%r290, %r290, 1;
	sub.f64 	%fd1422, %fd768, %fd1421;
	sub.f64 	%fd1423, %fd1420, %fd1;
	fma.rn.f64 	%fd1566, %fd1422, %fd1423, %fd1566;
	fma.rn.f64 	%fd1567, %fd1422, %fd1422, %fd1567;
	fma.rn.f64 	%fd1568, %fd1423, %fd1423, %fd1568;
$L__BB1_292:
	setp.ge.s32 	%p387, %r2, %r275;
	ld.shared.f64 	%fd1424, [_ZZ17similarity_kernelPdS_S_iiiE16user_rate_shared+768];
	setp.eq.f64 	%p388, %fd1424, 0d0000000000000000;
	or.pred  	%p389, %p387, %p388;
	@%p389 bra 	$L__BB1_295;
	ld.global.f64 	%fd776, [%rd4+256];
	setp.eq.f64 	%p390, %fd776, 0d0000000000000000;
	@%p390 bra 	$L__BB1_295;
	ld.global.f64 	%fd1425, [%rd3];
	add.s32 	%r204, %r290, 1;
	sub.f64 	%fd1426, %fd776, %fd1425;
	sub.f64 	%fd1427, %fd1424, %fd1;
	fma.rn.f64 	%fd777, %fd1426, %fd1427, %fd1566;
	fma.rn.f64 	%fd778, %fd1426, %fd1426, %fd1567;
	fma.rn.f64 	%fd779, %fd1427, %fd1427, %fd1568;
	mov.f64 	%fd1566, %fd777;
	mov.f64 	%fd1567, %fd778;
	mov.f64 	%fd1568, %fd779;
	mov.u32 	%r290, %r204;
$L__BB1_295:
	setp.ge.s32 	%p391, %r2, %r275;
	ld.shared.f64 	%fd1428, [_ZZ17similarity_kernelPdS_S_iiiE16user_rate_shared+776];
	setp.eq.f64 	%p392, %fd1428, 0d0000000000000000;
	or.pred  	%p393, %p391, %p392;
	@%p393 bra 	$L__BB1_298;
	ld.global.f64 	%fd784, [%rd4+264];
	setp.eq.f64 	%p394, %fd784, 0d0000000000000000;
	@%p394 bra 	$L__BB1_298;
	ld.global.f64 	%fd1429, [%rd3];
	add.s32 	%r206, %r290, 1;
	sub.f64 	%fd1430, %fd784, %fd1429;
	sub.f64 	%fd1431, %fd1428, %fd1;
	fma.rn.f64 	%fd785, %fd1430, %fd1431, %fd1566;
	fma.rn.f64 	%fd786, %fd1430, %fd1430, %fd1567;
	fma.rn.f64 	%fd787, %fd1431, %fd1431, %fd1568;
	mov.f64 	%fd1566, %fd785;
	mov.f64 	%fd1567, %fd786;
	mov.f64 	%fd1568, %fd787;
	mov.u32 	%r290, %r206;
$L__BB1_298:
	setp.ge.s32 	%p395, %r2, %r275;
	ld.shared.f64 	%fd1432, [_ZZ17similarity_kernelPdS_S_iiiE16user_rate_shared+784];
	setp.eq.f64 	%p396, %fd1432, 0d0000000000000000;
	or.pred  	%p397, %p395, %p396;
	@%p397 bra 	$L__BB1_301;
	ld.global.f64 	%fd792, [%rd4+272];
	setp.eq.f64 	%p398, %fd792, 0d0000000000000000;
	@%p398 bra 	$L__BB1_301;
	ld.global.f64 	%fd1433, [%rd3];
	add.s32 	%r208, %r290, 1;
	sub.f64 	%fd1434, %fd792, %fd1433;
	sub.f64 	%fd1435, %fd1432, %fd1;
	fma.rn.f64 	%fd793, %fd1434, %fd1435, %fd1566;
	fma.rn.f64 	%fd794, %fd1434, %fd1434, %fd1567;
	fma.rn.f64 	%fd795, %fd1435, %fd1435, %fd1568;
	mov.f64 	%fd1566, %fd793;
	mov.f64 	%fd1567, %fd794;
	mov.f64 	%fd1568, %fd795;
	mov.u32 	%r290, %r208;
$L__BB1_301:
	setp.ge.s32 	%p399, %r2, %r275;
	ld.shared.f64 	%fd1436, [_ZZ17similarity_kernelPdS_S_iiiE16user_rate_shared+792];
	setp.eq.f64 	%p400, %fd1436, 0d0000000000000000;
	or.pred  	%p401, %p399, %p400;
	@%p401 bra 	$L__BB1_304;
	ld.global.f64 	%fd800, [%rd4+280];
	setp.eq.f64 	%p402, %fd800, 0d0000000000000000;
	@%p402 bra 	$L__BB1_304;
	ld.global.f64 	%fd1437, [%rd3];
	add.s32 	%r210, %r290, 1;
	sub.f64 	%fd1438, %fd800, %fd1437;
	sub.f64 	%fd1439, %fd1436, %fd1;
	fma.rn.f64 	%fd801, %fd1438, %fd1439, %fd1566;
	fma.rn.f64 	%fd802, %fd1438, %fd1438, %fd1567;
	fma.rn.f64 	%fd803, %fd1439, %fd1439, %fd1568;
	mov.f64 	%fd1566, %fd801;
	mov.f64 	%fd1567, %fd802;
	mov.f64 	%fd1568, %fd803;
	mov.u32 	%r290, %r210;
$L__BB1_304:
	setp.ge.s32 	%p403, %r2, %r275;
	ld.shared.f64 	%fd1440, [_ZZ17similarity_kernelPdS_S_iiiE16user_rate_shared+800];
	setp.eq.f64 	%p404, %fd1440, 0d0000000000000000;
	or.pred  	%p405, %p403, %p404;
	@%p405 bra 	$L__BB1_307;
	ld.global.f64 	%fd808, [%rd4+288];
	setp.eq.f64 	%p406, %fd808, 0d0000000000000000;
	@%p406 bra 	$L__BB1_307;
	ld.global.f64 	%fd1441, [%rd3];
	add.s32 	%r212, %r290, 1;
	sub.f64 	%fd1442, %fd808, %fd1441;
	sub.f64 	%fd1443, %fd1440, %fd1;
	fma.rn.f64 	%fd809, %fd1442, %fd1443, %fd1566;
	fma.rn.f64 	%fd810, %fd1442, %fd1442, %fd1567;
	fma.rn.f64 	%fd811, %fd1443, %fd1443, %fd1568;
	mov.f64 	%fd1566, %fd809;
	mov.f64 	%fd1567, %fd810;
	mov.f64 	%fd1568, %fd811;
	mov.u32 	%r290, %r212;
$L__BB1_307:
	setp.ge.s32 	%p407, %r2, %r275;
	ld.shared.f64 	%fd1444, [_ZZ17similarity_kernelPdS_S_iiiE16user_rate_shared+808];
	setp.eq.f64 	%p408, %fd1444, 0d0000000000000000;
	or.pred  	%p409, %p407, %p408;
	@%p409 bra 	$L__BB1_310;
	ld.global.f64 	%fd816, [%rd4+296];
	setp.eq.f64 	%p410, %fd816, 0d0000000000000000;
	@%p410 bra 	$L__BB1_310;
	ld.global.f64 	%fd1445, [%rd3];
	add.s32 	%r214, %r290, 1;
	sub.f64 	%fd1446, %fd816, %fd1445;
	sub.f64 	%fd1447, %fd1444, %fd1;
	fma.rn.f64 	%fd817, %fd1446, %fd1447, %fd1566;
	fma.rn.f64 	%fd818, %fd1446, %fd1446, %fd1567;
	fma.rn.f64 	%fd819, %fd1447, %fd1447, %fd1568;
	mov.f64 	%fd1566, %fd817;
	mov.f64 	%fd1567, %fd818;
	mov.f64 	%fd1568, %fd819;
	mov.u32 	%r290, %r214;
$L__BB1_310:
	setp.ge.s32 	%p411, %r2, %r275;
	ld.shared.f64 	%fd1448, [_ZZ17similarity_kernelPdS_S_iiiE16user_rate_shared+816];
	setp.eq.f64 	%p412, %fd1448, 0d0000000000000000;
	or.pred  	%p413, %p411, %p412;
	@%p413 bra 	$L__BB1_313;
	ld.global.f64 	%fd824, [%rd4+304];
	setp.eq.f64 	%p414, %fd824, 0d0000000000000000;
	@%p414 bra 	$L__BB1_313;
	ld.global.f64 	%fd1449, [%rd3];
	add.s32 	%r216, %r290, 1;
	sub.f64 	%fd1450, %fd824, %fd1449;
	sub.f64 	%fd1451, %fd1448, %fd1;
	fma.rn.f64 	%fd825, %fd1450, %fd1451, %fd1566;
	fma.rn.f64 	%fd826, %fd1450, %fd1450, %fd1567;
	fma.rn.f64 	%fd827, %fd1451, %fd1451, %fd1568;
	mov.f64 	%fd1566, %fd825;
	mov.f64 	%fd1567, %fd826;
	mov.f64 	%fd1568, %fd827;
	mov.u32 	%r290, %r216;
$L__BB1_313:
	setp.ge.s32 	%p415, %r2, %r275;
	ld.shared.f64 	%fd1452, [_ZZ17similarity_kernelPdS_S_iiiE16user_rate_shared+824];
	setp.eq.f64 	%p416, %fd1452, 0d0000000000000000;
	or.pred  	%p417, %p415, %p416;
	@%p417 bra 	$L__BB1_316;
	ld.global.f64 	%fd832, [%rd4+312];
	setp.eq.f64 	%p418, %fd832, 0d0000000000000000;
	@%p418 bra 	$L__BB1_316;
	ld.global.f64 	%fd1453, [%rd3];
	add.s32 	%r218, %r290, 1;
	sub.f64 	%fd1454, %fd832, %fd1453;
	sub.f64 	%fd1455, %fd1452, %fd1;
	fma.rn.f64 	%fd833, %fd1454, %fd1455, %fd1566;
	fma.rn.f64 	%fd834, %fd1454, %fd1454, %fd1567;
	fma.rn.f64 	%fd835, %fd1455, %fd1455, %fd1568;
	mov.f64 	%fd1566, %fd833;
	mov.f64 	%fd1567, %fd834;
	mov.f64 	%fd1568, %fd835;
	mov.u32 	%r290, %r218;
$L__BB1_316:
	setp.ge.s32 	%p419, %r2, %r275;
	ld.shared.f64 	%fd1456, [_ZZ17similarity_kernelPdS_S_iiiE16user_rate_shared+832];
	setp.eq.f64 	%p420, %fd1456, 0d0000000000000000;
	or.pred  	%p421, %p419, %p420;
	@%p421 bra 	$L__BB1_319;
	ld.global.f64 	%fd840, [%rd4+320];
	setp.eq.f64 	%p422, %fd840, 0d0000000000000000;
	@%p422 bra 	$L__BB1_319;
	ld.global.f64 	%fd1457, [%rd3];
	add.s32 	%r220, %r290, 1;
	sub.f64 	%fd1458, %fd840, %fd1457;
	sub.f64 	%fd1459, %fd1456, %fd1;
	fma.rn.f64 	%fd841, %fd1458, %fd1459, %fd1566;
	fma.rn.f64 	%fd842, %fd1458, %fd1458, %fd1567;
	fma.rn.f64 	%fd843, %fd1459, %fd1459, %fd1568;
	mov.f64 	%fd1566, %fd841;
	mov.f64 	%fd1567, %fd842;
	mov.f64 	%fd1568, %fd843;
	mov.u32 	%r290, %r220;
$L__BB1_319:
	setp.ge.s32 	%p423, %r2, %r275;
	ld.shared.f64 	%fd1460, [_ZZ17similarity_kernelPdS_S_iiiE16user_rate_shared+840];
	setp.eq.f64 	%p424, %fd1460, 0d0000000000000000;
	or.pred  	%p425, %p423, %p424;
	@%p425 bra 	$L__BB1_322;
	ld.global.f64 	%fd848, [%rd4+328];
	setp.eq.f64 	%p426, %fd848, 0d0000000000000000;
	@%p426 bra 	$L__BB1_322;
	ld.global.f64 	%fd1461, [%rd3];
	add.s32 	%r222, %r290, 1;
	sub.f64 	%fd1462, %fd848, %fd1461;
	sub.f64 	%fd1463, %fd1460, %fd1;
	fma.rn.f64 	%fd849, %fd1462, %fd1463, %fd1566;
	fma.rn.f64 	%fd850, %fd1462, %fd1462, %fd1567;
	fma.rn.f64 	%fd851, %fd1463, %fd1463, %fd1568;
	mov.f64 	%fd1566, %fd849;
	mov.f64 	%fd1567, %fd850;
	mov.f64 	%fd1568, %fd851;
	mov.u32 	%r290, %r222;
$L__BB1_322:
	setp.ge.s32 	%p427, %r2, %r275;
	ld.shared.f64 	%fd1464, [_ZZ17similarity_kernelPdS_S_iiiE16user_rate_shared+848];
	setp.eq.f64 	%p428, %fd1464, 0d0000000000000000;
	or.pred  	%p429, %p427, %p428;
	@%p429 bra 	$L__BB1_325;
	ld.global.f64 	%fd856, [%rd4+336];
	setp.eq.f64 	%p430, %fd856, 0d0000000000000000;
	@%p430 bra 	$L__BB1_325;
	ld.global.f64 	%fd1465, [%rd3];
	add.s32 	%r224, %r290, 1;
	sub.f64 	%fd1466, %fd856, %fd1465;
	sub.f64 	%fd1467, %fd1464, %fd1;
	fma.rn.f64 	%fd857, %fd1466, %fd1467, %fd1566;
	fma.rn.f64 	%fd858, %fd1466, %fd1466, %fd1567;
	fma.rn.f64 	%fd859, %fd1467, %fd1467, %fd1568;
	mov.f64 	%fd1566, %fd857;
	mov.f64 	%fd1567, %fd858;
	mov.f64 	%fd1568, %fd859;
	mov.u32 	%r290, %r224;
$L__BB1_325:
	setp.ge.s32 	%p431, %r2, %r275;
	ld.shared.f64 	%fd1468, [_ZZ17similarity_kernelPdS_S_iiiE16user_rate_shared+856];
	setp.eq.f64 	%p432, %fd1468, 0d0000000000000000;
	or.pred  	%p433, %p431, %p432;
	@%p433 bra 	$L__BB1_328;
	ld.global.f64 	%fd864, [%rd4+344];
	setp.eq.f64 	%p434, %fd864, 0d0000000000000000;
	@%p434 bra 	$L__BB1_328;
	ld.global.f64 	%fd1469, [%rd3];
	add.s32 	%r226, %r290, 1;
	sub.f64 	%fd1470, %fd864, %fd1469;
	sub.f64 	%fd1471, %fd1468, %fd1;
	fma.rn.f64 	%fd865, %fd1470, %fd1471, %fd1566;
	fma.rn.f64 	%fd866, %fd1470, %fd1470, %fd1567;
	fma.rn.f64 	%fd867, %fd1471, %fd1471, %fd1568;
	mov.f64 	%fd1566, %fd865;
	mov.f64 	%fd1567, %fd866;
	mov.f64 	%fd1568, %fd867;
	mov.u32 	%r290, %r226;
$L__BB1_328:
	setp.ge.s32 	%p435, %r2, %r275;
	ld.shared.f64 	%fd1472, [_ZZ17similarity_kernelPdS_S_iiiE16user_rate_shared+864];
	setp.eq.f64 	%p436, %fd1472, 0d0000000000000000;
	or.pred  	%p437, %p435, %p436;
	@%p437 bra 	$L__BB1_331;
	ld.global.f64 	%fd872, [%rd4+352];
	setp.eq.f64 	%p438, %fd872, 0d0000000000000000;
	@%p438 bra 	$L__BB1_331;
	ld.global.f64 	%fd1473, [%rd3];
	add.s32 	%r228, %r290, 1;
	sub.f64 	%fd1474, %fd872, %fd1473;
	sub.f64 	%fd1475, %fd1472, %fd1;
	fma.rn.f64 	%fd873, %fd1474, %fd1475, %fd1566;
	fma.rn.f64 	%fd874, %fd1474, %fd1474, %fd1567;
	fma.rn.f64 	%fd875, %fd1475, %fd1475, %fd1568;
	mov.f64 	%fd1566, %fd873;
	mov.f64 	%fd1567, %fd874;
	mov.f64 	%fd1568, %fd875;
	mov.u32 	%r290, %r228;
$L__BB1_331:
	setp.ge.s32 	%p439, %r2, %r275;
	ld.shared.f64 	%fd1476, [_ZZ17similarity_kernelPdS_S_iiiE16user_rate_shared+872];
	setp.eq.f64 	%p440, %fd1476, 0d0000000000000000;
	or.pred  	%p441, %p439, %p440;
	@%p441 bra 	$L__BB1_334;
	ld.global.f64 	%fd880, [%rd4+360];
	setp.eq.f64 	%p442, %fd880, 0d0000000000000000;
	@%p442 bra 	$L__BB1_334;
	ld.global.f64 	%fd1477, [%rd3];
	add.s32 	%r230, %r290, 1;
	sub.f64 	%fd1478, %fd880, %fd1477;
	sub.f64 	%fd1479, %fd1476, %fd1;
	fma.rn.f64 	%fd881, %fd1478, %fd1479, %fd1566;
	fma.rn.f64 	%fd882, %fd1478, %fd1478, %fd1567;
	fma.rn.f64 	%fd883, %fd1479, %fd1479, %fd1568;
	mov.f64 	%fd1566, %fd881;
	mov.f64 	%fd1567, %fd882;
	mov.f64 	%fd1568, %fd883;
	mov.u32 	%r290, %r230;
$L__BB1_334:
	setp.ge.s32 	%p443, %r2, %r275;
	ld.shared.f64 	%fd1480, [_ZZ17similarity_kernelPdS_S_iiiE16user_rate_shared+880];
	setp.eq.f64 	%p444, %fd1480, 0d0000000000000000;
	or.pred  	%p445, %p443, %p444;
	@%p445 bra 	$L__BB1_337;
	ld.global.f64 	%fd888, [%rd4+368];
	setp.eq.f64 	%p446, %fd888, 0d0000000000000000;
	@%p446 bra 	$L__BB1_337;
	ld.global.f64 	%fd1481, [%rd3];
	add.s32 	%r232, %r290, 1;
	sub.f64 	%fd1482, %fd888, %fd1481;
	sub.f64 	%fd1483, %fd1480, %fd1;
	fma.rn.f64 	%fd889, %fd1482, %fd1483, %fd1566;
	fma.rn.f64 	%fd890, %fd1482, %fd1482, %fd1567;
	fma.rn.f64 	%fd891, %fd1483, %fd1483, %fd1568;
	mov.f64 	%fd1566, %fd889;
	mov.f64 	%fd1567, %fd890;
	mov.f64 	%fd1568, %fd891;
	mov.u32 	%r290, %r232;
$L__BB1_337:
	setp.ge.s32 	%p447, %r2, %r275;
	ld.shared.f64 	%fd1484, [_ZZ17similarity_kernelPdS_S_iiiE16user_rate_shared+888];
	setp.eq.f64 	%p448, %fd1484, 0d0000000000000000;
	or.pred  	%p449, %p447, %p448;
	@%p449 bra 	$L__BB1_340;
	ld.global.f64 	%fd896, [%rd4+376];
	setp.eq.f64 	%p450, %fd896, 0d0000000000000000;
	@%p450 bra 	$L__BB1_340;
	ld.global.f64 	%fd1485, [%rd3];
	add.s32 	%r234, %r290, 1;
	sub.f64 	%fd1486, %fd896, %fd1485;
	sub.f64 	%fd1487, %fd1484, %fd1;
	fma.rn.f64 	%fd897, %fd1486, %fd1487, %fd1566;
	fma.rn.f64 	%fd898, %fd1486, %fd1486, %fd1567;
	fma.rn.f64 	%fd899, %fd1487, %fd1487, %fd1568;
	mov.f64 	%fd1566, %fd897;
	mov.f64 	%fd1567, %fd898;
	mov.f64 	%fd1568, %fd899;
	mov.u32 	%r290, %r234;
$L__BB1_340:
	setp.ge.s32 	%p451, %r2, %r275;
	ld.shared.f64 	%fd1488, [_ZZ17similarity_kernelPdS_S_iiiE16user_rate_shared+896];
	setp.eq.f64 	%p452, %fd1488, 0d0000000000000000;
	or.pred  	%p453, %p451, %p452;
	@%p453 bra 	$L__BB1_343;
	ld.global.f64 	%fd904, [%rd4+384];
	setp.eq.f64 	%p454, %fd904, 0d0000000000000000;
	@%p454 bra 	$L__BB1_343;
	ld.global.f64 	%fd1489, [%rd3];
	add.s32 	%r236, %r290, 1;
	sub.f64 	%fd1490, %fd904, %fd1489;
	sub.f64 	%fd1491, %fd1488, %fd1;
	fma.rn.f64 	%fd905, %fd1490, %fd1491, %fd1566;
	fma.rn.f64 	%fd906, %fd1490, %fd1490, %fd1567;
	fma.rn.f64 	%fd907, %fd1491, %fd1491, %fd1568;
	mov.f64 	%fd1566, %fd905;
	mov.f64 	%fd1567, %fd906;
	mov.f64 	%fd1568, %fd907;
	mov.u32 	%r290, %r236;
$L__BB1_343:
	setp.ge.s32 	%p455, %r2, %r275;
	ld.shared.f64 	%fd1492, [_ZZ17similarity_kernelPdS_S_iiiE16user_rate_shared+904];
	setp.eq.f64 	%p456, %fd1492, 0d0000000000000000;
	or.pred  	%p457, %p455, %p456;
	@%p457 bra 	$L__BB1_346;
	ld.global.f64 	%fd912, [%rd4+392];
	setp.eq.f64 	%p458, %fd912, 0d0000000000000000;
	@%p458 bra 	$L__BB1_346;
	ld.global.f64 	%fd1493, [%rd3];
	add.s32 	%r238, %r290, 1;
	sub.f64 	%fd1494, %fd912, %fd1493;
	sub.f64 	%fd1495, %fd1492, %fd1;
	fma.rn.f64 	%fd913, %fd1494, %fd1495, %fd1566;
	fma.rn.f64 	%fd914, %fd1494, %fd1494, %fd1567;
	fma.rn.f64 	%fd915, %fd1495, %fd1495, %fd1568;
	mov.f64 	%fd1566, %fd913;
	mov.f64 	%fd1567, %fd914;
	mov.f64 	%fd1568, %fd915;
	mov.u32 	%r290, %r238;
$L__BB1_346:
	setp.ge.s32 	%p459, %r2, %r275;
	ld.shared.f64 	%fd1496, [_ZZ17similarity_kernelPdS_S_iiiE16user_rate_shared+912];
	setp.eq.f64 	%p460, %fd1496, 0d0000000000000000;
	or.pred  	%p461, %p459, %p460;
	@%p461 bra 	$L__BB1_349;
	ld.global.f64 	%fd920, [%rd4+400];
	setp.eq.f64 	%p462, %fd920, 0d0000000000000000;
	@%p462 bra 	$L__BB1_349;
	ld.global.f64 	%fd1497, [%rd3];
	add.s32 	%r240, %r290, 1;
	sub.f64 	%fd1498, %fd920, %fd1497;
	sub.f64 	%fd1499, %fd1496, %fd1;
	fma.rn.f64 	%fd921, %fd1498, %fd1499, %fd1566;
	fma.rn.f64 	%fd922, %fd1498, %fd1498, %fd1567;
	fma.rn.f64 	%fd923, %fd1499, %fd1499, %fd1568;
	mov.f64 	%fd1566, %fd921;
	mov.f64 	%fd1567, %fd922;
	mov.f64 	%fd1568, %fd923;
	mov.u32 	%r290, %r240;
$L__BB1_349:
	setp.ge.s32 	%p463, %r2, %r275;
	ld.shared.f64 	%fd1500, [_ZZ17similarity_kernelPdS_S_iiiE16user_rate_shared+920];
	setp.eq.f64 	%p464, %fd1500, 0d0000000000000000;
	or.pred  	%p465, %p463, %p464;
	@%p465 bra 	$L__BB1_352;
	ld.global.f64 	%fd928, [%rd4+408];
	setp.eq.f64 	%p466, %fd928, 0d0000000000000000;
	@%p466 bra 	$L__BB1_352;
	ld.global.f64 	%fd1501, [%rd3];
	add.s32 	%r242, %r290, 1;
	sub.f64 	%fd1502, %fd928, %fd1501;
	sub.f64 	%fd1503, %fd1500, %fd1;
	fma.rn.f64 	%fd929, %fd1502, %fd1503, %fd1566;
	fma.rn.f64 	%fd930, %fd1502, %fd1502, %fd1567;
	fma.rn.f64 	%fd931, %fd1503, %fd1503, %fd1568;
	mov.f64 	%fd1566, %fd929;
	mov.f64 	%fd1567, %fd930;
	mov.f64 	%fd1568, %fd931;
	mov.u32 	%r290, %r242;
$L__BB1_352:
	setp.ge.s32 	%p467, %r2, %r275;
	ld.shared.f64 	%fd1504, [_ZZ17similarity_kernelPdS_S_iiiE16user_rate_shared+928];
	setp.eq.f64 	%p468, %fd1504, 0d0000000000000000;
	or.pred  	%p469, %p467, %p468;
	@%p469 bra 	$L__BB1_355;
	ld.global.f64 	%fd936, [%rd4+416];
	setp.eq.f64 	%p470, %fd936, 0d0000000000000000;
	@%p470 bra 	$L__BB1_355;
	ld.global.f64 	%fd1505, [%rd3];
	add.s32 	%r244, %r290, 1;
	sub.f64 	%fd1506, %fd936, %fd1505;
	sub.f64 	%fd1507, %fd1504, %fd1;
	fma.rn.f64 	%fd937, %fd1506, %fd1507, %fd1566;
	fma.rn.f64 	%fd938, %fd1506, %fd1506, %fd1567;
	fma.rn.f64 	%fd939, %fd1507, %fd1507, %fd1568;
	mov.f64 	%fd1566, %fd937;
	mov.f64 	%fd1567, %fd938;
	mov.f64 	%fd1568, %fd939;
	mov.u32 	%r290, %r244;
$L__BB1_355:
	setp.ge.s32 	%p471, %r2, %r275;
	ld.shared.f64 	%fd1508, [_ZZ17similarity_kernelPdS_S_iiiE16user_rate_shared+936];
	setp.eq.f64 	%p472, %fd1508, 0d0000000000000000;
	or.pred  	%p473, %p471, %p472;
	@%p473 bra 	$L__BB1_358;
	ld.global.f64 	%fd944, [%rd4+424];
	setp.eq.f64 	%p474, %fd944, 0d0000000000000000;
	@%p474 bra 	$L__BB1_358;
	ld.global.f64 	%fd1509, [%rd3];
	add.s32 	%r246, %r290, 1;
	sub.f64 	%fd1510, %fd944, %fd1509;
	sub.f64 	%fd1511, %fd1508, %fd1;
	fma.rn.f64 	%fd945, %fd1510, %fd1511, %fd1566;
	fma.rn.f64 	%fd946, %fd1510, %fd1510, %fd1567;
	fma.rn.f64 	%fd947, %fd1511, %fd1511, %fd1568;
	mov.f64 	%fd1566, %fd945;
	mov.f64 	%fd1567, %fd946;
	mov.f64 	%fd1568, %fd947;
	mov.u32 	%r290, %r246;
$L__BB1_358:
	setp.ge.s32 	%p475, %r2, %r275;
	ld.shared.f64 	%fd1512, [_ZZ17similarity_kernelPdS_S_iiiE16user_rate_shared+944];
	setp.eq.f64 	%p476, %fd1512, 0d0000000000000000;
	or.pred  	%p477, %p475, %p476;
	@%p477 bra 	$L__BB1_361;
	ld.global.f64 	%fd952, [%rd4+432];
	setp.eq.f64 	%p478, %fd952, 0d0000000000000000;
	@%p478 bra 	$L__BB1_361;
	ld.global.f64 	%fd1513, [%rd3];
	add.s32 	%r248, %r290, 1;
	sub.f64 	%fd1514, %fd952, %fd1513;
	sub.f64 	%fd1515, %fd1512, %fd1;
	fma.rn.f64 	%fd953, %fd1514, %fd1515, %fd1566;
	fma.rn.f64 	%fd954, %fd1514, %fd1514, %fd1567;
	fma.rn.f64 	%fd955, %fd1515, %fd1515, %fd1568;
	mov.f64 	%fd1566, %fd953;
	mov.f64 	%fd1567, %fd954;
	mov.f64 	%fd1568, %fd955;
	mov.u32 	%r290, %r248;
$L__BB1_361:
	setp.ge.s32 	%p479, %r2, %r275;
	ld.shared.f64 	%fd1516, [_ZZ17similarity_kernelPdS_S_iiiE16user_rate_shared+952];
	setp.eq.f64 	%p480, %fd1516, 0d0000000000000000;
	or.pred  	%p481, %p479, %p480;
	@%p481 bra 	$L__BB1_364;
	ld.global.f64 	%fd960, [%rd4+440];
	setp.eq.f64 	%p482, %fd960, 0d0000000000000000;
	@%p482 bra 	$L__BB1_364;
	ld.global.f64 	%fd1517, [%rd3];
	add.s32 	%r250, %r290, 1;
	sub.f64 	%fd1518, %fd960, %fd1517;
	sub.f64 	%fd1519, %fd1516, %fd1;
	fma.rn.f64 	%fd961, %fd1518, %fd1519, %fd1566;
	fma.rn.f64 	%fd962, %fd1518, %fd1518, %fd1567;
	fma.rn.f64 	%fd963, %fd1519, %fd1519, %fd1568;
	mov.f64 	%fd1566, %fd961;
	mov.f64 	%fd1567, %fd962;
	mov.f64 	%fd1568, %fd963;
	mov.u32 	%r290, %r250;
$L__BB1_364:
	setp.ge.s32 	%p483, %r2, %r275;
	ld.shared.f64 	%fd1520, [_ZZ17similarity_kernelPdS_S_iiiE16user_rate_shared+960];
	setp.eq.f64 	%p484, %fd1520, 0d0000000000000000;
	or.pred  	%p485, %p483, %p484;
	@%p485 bra 	$L__BB1_367;
	ld.global.f64 	%fd968, [%rd4+448];
	setp.eq.f64 	%p486, %fd968, 0d0000000000000000;
	@%p486 bra 	$L__BB1_367;
	ld.global.f64 	%fd1521, [%rd3];
	add.s32 	%r252, %r290, 1;
	sub.f64 	%fd1522, %fd968, %fd1521;
	sub.f64 	%fd1523, %fd1520, %fd1;
	fma.rn.f64 	%fd969, %fd1522, %fd1523, %fd1566;
	fma.rn.f64 	%fd970, %fd1522, %fd1522, %fd1567;
	fma.rn.f64 	%fd971, %fd1523, %fd1523, %fd1568;
	mov.f64 	%fd1566, %fd969;
	mov.f64 	%fd1567, %fd970;
	mov.f64 	%fd1568, %fd971;
	mov.u32 	%r290, %r252;
$L__BB1_367:
	setp.ge.s32 	%p487, %r2, %r275;
	ld.shared.f64 	%fd1524, [_ZZ17similarity_kernelPdS_S_iiiE16user_rate_shared+968];
	setp.eq.f64 	%p488, %fd1524, 0d0000000000000000;
	or.pred  	%p489, %p487, %p488;
	@%p489 bra 	$L__BB1_370;
	ld.global.f64 	%fd976, [%rd4+456];
	setp.eq.f64 	%p490, %fd976, 0d0000000000000000;
	@%p490 bra 	$L__BB1_370;
	ld.global.f64 	%fd1525, [%rd3];
	add.s32 	%r254, %r290, 1;
	sub.f64 	%fd1526, %fd976, %fd1525;
	sub.f64 	%fd1527, %fd1524, %fd1;
	fma.rn.f64 	%fd977, %fd1526, %fd1527, %fd1566;
	fma.rn.f64 	%fd978, %fd1526, %fd1526, %fd1567;
	fma.rn.f64 	%fd979, %fd1527, %fd1527, %fd1568;
	mov.f64 	%fd1566, %fd977;
	mov.f64 	%fd1567, %fd978;
	mov.f64 	%fd1568, %fd979;
	mov.u32 	%r290, %r254;
$L__BB1_370:
	setp.ge.s32 	%p491, %r2, %r275;
	ld.shared.f64 	%fd1528, [_ZZ17similarity_kernelPdS_S_iiiE16user_rate_shared+976];
	setp.eq.f64 	%p492, %fd1528, 0d0000000000000000;
	or.pred  	%p493, %p491, %p492;
	@%p493 bra 	$L__BB1_373;
	ld.global.f64 	%fd984, [%rd4+464];
	setp.eq.f64 	%p494, %fd984, 0d0000000000000000;
	@%p494 bra 	$L__BB1_373;
	ld.global.f64 	%fd1529, [%rd3];
	add.s32 	%r256, %r290, 1;
	sub.f64 	%fd1530, %fd984, %fd1529;
	sub.f64 	%fd1531, %fd1528, %fd1;
	fma.rn.f64 	%fd985, %fd1530, %fd1531, %fd1566;
	fma.rn.f64 	%fd986, %fd1530, %fd1530, %fd1567;
	fma.rn.f64 	%fd987, %fd1531, %fd1531, %fd1568;
	mov.f64 	%fd1566, %fd985;
	mov.f64 	%fd1567, %fd986;
	mov.f64 	%fd1568, %fd987;
	mov.u32 	%r290, %r256;
$L__BB1_373:
	setp.ge.s32 	%p495, %r2, %r275;
	ld.shared.f64 	%fd1532, [_ZZ17similarity_kernelPdS_S_iiiE16user_rate_shared+984];
	setp.eq.f64 	%p496, %fd1532, 0d0000000000000000;
	or.pred  	%p497, %p495, %p496;
	@%p497 bra 	$L__BB1_376;
	ld.global.f64 	%fd992, [%rd4+472];
	setp.eq.f64 	%p498, %fd992, 0d0000000000000000;
	@%p498 bra 	$L__BB1_376;
	ld.global.f64 	%fd1533, [%rd3];
	add.s32 	%r258, %r290, 1;
	sub.f64 	%fd1534, %fd992, %fd1533;
	sub.f64 	%fd1535, %fd1532, %fd1;
	fma.rn.f64 	%fd993, %fd1534, %fd1535, %fd1566;
	fma.rn.f64 	%fd994, %fd1534, %fd1534, %fd1567;
	fma.rn.f64 	%fd995, %fd1535, %fd1535, %fd1568;
	mov.f64 	%fd1566, %fd993;
	mov.f64 	%fd1567, %fd994;
	mov.f64 	%fd1568, %fd995;
	mov.u32 	%r290, %r258;
$L__BB1_376:
	setp.ge.s32 	%p499, %r2, %r275;
	ld.shared.f64 	%fd1536, [_ZZ17similarity_kernelPdS_S_iiiE16user_rate_shared+992];
	setp.eq.f64 	%p500, %fd1536, 0d0000000000000000;
	or.pred  	%p501, %p499, %p500;
	@%p501 bra 	$L__BB1_379;
	ld.global.f64 	%fd1000, [%rd4+480];
	setp.eq.f64 	%p502, %fd1000, 0d0000000000000000;
	@%p502 bra 	$L__BB1_379;
	ld.global.f64 	%fd1537, [%rd3];
	add.s32 	%r260, %r290, 1;
	sub.f64 	%fd1538, %fd1000, %fd1537;
	sub.f64 	%fd1539, %fd1536, %fd1;
	fma.rn.f64 	%fd1001, %fd1538, %fd1539, %fd1566;
	fma.rn.f64 	%fd1002, %fd1538, %fd1538, %fd1567;
	fma.rn.f64 	%fd1003, %fd1539, %fd1539, %fd1568;
	mov.f64 	%fd1566, %fd1001;
	mov.f64 	%fd1567, %fd1002;
	mov.f64 	%fd1568, %fd1003;
	mov.u32 	%r290, %r260;
$L__BB1_379:
	setp.ge.s32 	%p503, %r2, %r275;
	ld.shared.f64 	%fd1540, [_ZZ17similarity_kernelPdS_S_iiiE16user_rate_shared+1000];
	setp.eq.f64 	%p504, %fd1540, 0d0000000000000000;
	or.pred  	%p505, %p503, %p504;
	@%p505 bra 	$L__BB1_382;
	ld.global.f64 	%fd1008, [%rd4+488];
	setp.eq.f64 	%p506, %fd1008, 0d0000000000000000;
	@%p506 bra 	$L__BB1_382;
	ld.global.f64 	%fd1541, [%rd3];
	add.s32 	%r262, %r290, 1;
	sub.f64 	%fd1542, %fd1008, %fd1541;
	sub.f64 	%fd1543, %fd1540, %fd1;
	fma.rn.f64 	%fd1009, %fd1542, %fd1543, %fd1566;
	fma.rn.f64 	%fd1010, %fd1542, %fd1542, %fd1567;
	fma.rn.f64 	%fd1011, %fd1543, %fd1543, %fd1568;
	mov.f64 	%fd1566, %fd1009;
	mov.f64 	%fd1567, %fd1010;
	mov.f64 	%fd1568, %fd1011;
	mov.u32 	%r290, %r262;
$L__BB1_382:
	setp.ge.s32 	%p507, %r2, %r275;
	ld.shared.f64 	%fd1544, [_ZZ17similarity_kernelPdS_S_iiiE16user_rate_shared+1008];
	setp.eq.f64 	%p508, %fd1544, 0d0000000000000000;
	or.pred  	%p509, %p507, %p508;
	@%p509 bra 	$L__BB1_385;
	ld.global.f64 	%fd1016, [%rd4+496];
	setp.eq.f64 	%p510, %fd1016, 0d0000000000000000;
	@%p510 bra 	$L__BB1_385;
	ld.global.f64 	%fd1545, [%rd3];
	add.s32 	%r264, %r290, 1;
	sub.f64 	%fd1546, %fd1016, %fd1545;
	sub.f64 	%fd1547, %fd1544, %fd1;
	fma.rn.f64 	%fd1017, %fd1546, %fd1547, %fd1566;
	fma.rn.f64 	%fd1018, %fd1546, %fd1546, %fd1567;
	fma.rn.f64 	%fd1019, %fd1547, %fd1547, %fd1568;
	mov.f64 	%fd1566, %fd1017;
	mov.f64 	%fd1567, %fd1018;
	mov.f64 	%fd1568, %fd1019;
	mov.u32 	%r290, %r264;
$L__BB1_385:
	setp.ge.s32 	%p511, %r2, %r275;
	ld.shared.f64 	%fd1548, [_ZZ17similarity_kernelPdS_S_iiiE16user_rate_shared+1016];
	setp.eq.f64 	%p512, %fd1548, 0d0000000000000000;
	or.pred  	%p513, %p511, %p512;
	@%p513 bra 	$L__BB1_388;
	ld.global.f64 	%fd1024, [%rd4+504];
	setp.eq.f64 	%p514, %fd1024, 0d0000000000000000;
	@%p514 bra 	$L__BB1_388;
	ld.global.f64 	%fd1549, [%rd3];
	add.s32 	%r266, %r290, 1;
	sub.f64 	%fd1550, %fd1024, %fd1549;
	sub.f64 	%fd1551, %fd1548, %fd1;
	fma.rn.f64 	%fd1025, %fd1550, %fd1551, %fd1566;
	fma.rn.f64 	%fd1026, %fd1550, %fd1550, %fd1567;
	fma.rn.f64 	%fd1027, %fd1551, %fd1551, %fd1568;
	mov.f64 	%fd1566, %fd1025;
	mov.f64 	%fd1567, %fd1026;
	mov.f64 	%fd1568, %fd1027;
	mov.u32 	%r290, %r266;
$L__BB1_388:
	bar.sync 	0;
	add.s32 	%r287, %r287, 1;
	setp.ne.s32 	%p515, %r287, 0;
	add.s32 	%r286, %r286, 128;
	add.s32 	%r285, %r285, 128;
	add.s32 	%r284, %r284, 128;
	@%p515 bra 	$L__BB1_2;
$L__BB1_389:
	mov.u32 	%r272, %r290;
	mov.f64 	%fd1033, %fd1568;
	mov.f64 	%fd1032, %fd1567;
	mov.f64 	%fd1950, %fd1566;
	mul.f64 	%fd1552, %fd1032, %fd1033;
	setp.eq.f64 	%p516, %fd1552, 0d0000000000000000;
	@%p516 bra 	$L__BB1_391;
	sqrt.rn.f64 	%fd1553, %fd1032;
	sqrt.rn.f64 	%fd1554, %fd1033;
	mul.f64 	%fd1555, %fd1553, %fd1554;
	div.rn.f64 	%fd1950, %fd1950, %fd1555;
$L__BB1_391:
	setp.lt.s32 	%p517, %r272, 5;
	cvt.rn.f64.s32 	%fd1556, %r272;
	mul.f64 	%fd1557, %fd1556, 0d3FC999999999999A;
	mul.f64 	%fd1558, %fd1557, %fd1950;
	selp.f64 	%fd1036, %fd1558, %fd1950, %p517;
	setp.ge.s32 	%p518, %r2, %r275;
	@%p518 bra 	$L__BB1_393;
	ld.param.u64 	%rd18, [_Z17similarity_kernelPdS_S_iii_param_2];
	cvta.to.global.u64 	%rd15, %rd18;
	mul.wide.s32 	%rd16, %r2, 8;
	add.s64 	%rd17, %rd15, %rd16;
	st.global.f64 	[%rd17], %fd1036;
$L__BB1_393:
	ret;

}
	// .globl	_Z11mean_kernelPdS_ii
.visible .entry _Z11mean_kernelPdS_ii(
	.param .u64 .ptr .align 1 _Z11mean_kernelPdS_ii_param_0,
	.param .u64 .ptr .align 1 _Z11mean_kernelPdS_ii_param_1,
	.param .u32 _Z11mean_kernelPdS_ii_param_2,
	.param .u32 _Z11mean_kernelPdS_ii_param_3
)
{
	.reg .pred 	%p<40>;
	.reg .b32 	%r<118>;
	.reg .b64 	%rd<16>;
	.reg .b64 	%fd<87>;

	ld.param.u64 	%rd4, [_Z11mean_kernelPdS_ii_param_0];
	ld.param.u64 	%rd3, [_Z11mean_kernelPdS_ii_param_1];
	ld.param.u32 	%r36, [_Z11mean_kernelPdS_ii_param_2];
	ld.param.u32 	%r37, [_Z11mean_kernelPdS_ii_param_3];
	cvta.to.global.u64 	%rd1, %rd4;
	mov.u32 	%r38, %tid.x;
	mov.u32 	%r39, %ctaid.x;
	mov.u32 	%r40, %ntid.x;
	mad.lo.s32 	%r1, %r39, %r40, %r38;
	setp.gt.s32 	%p1, %r1, %r37;
	@%p1 bra 	$L__BB2_16;
	setp.lt.s32 	%p2, %r36, 1;
	mov.f64 	%fd86, 0d7FF8000000000000;
	@%p2 bra 	$L__BB2_15;
	mul.lo.s32 	%r2, %r36, %r1;
	and.b32  	%r3, %r36, 15;
	setp.lt.u32 	%p3, %r36, 16;
	mov.f64 	%fd85, 0d0000000000000000;
	mov.b32 	%r109, 0;
	mov.u32 	%r117, %r109;
	@%p3 bra 	$L__BB2_5;
	and.b32  	%r109, %r36, 2147483632;
	neg.s32 	%r103, %r109;
	add.s64 	%rd2, %rd1, 64;
	mov.f64 	%fd85, 0d0000000000000000;
	mov.b32 	%r117, 0;
	mov.u32 	%r102, %r2;
$L__BB2_4:
	.pragma "nounroll";
	mul.wide.s32 	%rd5, %r102, 8;
	add.s64 	%rd6, %rd2, %rd5;
	ld.global.f64 	%fd20, [%rd6+-64];
	add.f64 	%fd21, %fd85, %fd20;
	setp.neu.f64 	%p4, %fd20, 0d0000000000000000;
	selp.u32 	%r44, 1, 0, %p4;
	add.s32 	%r45, %r117, %r44;
	ld.global.f64 	%fd22, [%rd6+-56];
	add.f64 	%fd23, %fd21, %fd22;
	setp.neu.f64 	%p5, %fd22, 0d0000000000000000;
	selp.u32 	%r46, 1, 0, %p5;
	add.s32 	%r47, %r45, %r46;
	ld.global.f64 	%fd24, [%rd6+-48];
	add.f64 	%fd25, %fd23, %fd24;
	setp.neu.f64 	%p6, %fd24, 0d0000000000000000;
	selp.u32 	%r48, 1, 0, %p6;
	add.s32 	%r49, %r47, %r48;
	ld.global.f64 	%fd26, [%rd6+-40];
	add.f64 	%fd27, %fd25, %fd26;
	setp.neu.f64 	%p7, %fd26, 0d0000000000000000;
	selp.u32 	%r50, 1, 0, %p7;
	add.s32 	%r51, %r49, %r50;
	ld.global.f64 	%fd28, [%rd6+-32];
	add.f64 	%fd29, %fd27, %fd28;
	setp.neu.f64 	%p8, %fd28, 0d0000000000000000;
	selp.u32 	%r52, 1, 0, %p8;
	add.s32 	%r53, %r51, %r52;
	ld.global.f64 	%fd30, [%rd6+-24];
	add.f64 	%fd31, %fd29, %fd30;
	setp.neu.f64 	%p9, %fd30, 0d0000000000000000;
	selp.u32 	%r54, 1, 0, %p9;
	add.s32 	%r55, %r53, %r54;
	ld.global.f64 	%fd32, [%rd6+-16];
	add.f64 	%fd33, %fd31, %fd32;
	setp.neu.f64 	%p10, %fd32, 0d0000000000000000;
	selp.u32 	%r56, 1, 0, %p10;
	add.s32 	%r57, %r55, %r56;
	ld.global.f64 	%fd34, [%rd6+-8];
	add.f64 	%fd35, %fd33, %fd34;
	setp.neu.f64 	%p11, %fd34, 0d0000000000000000;
	selp.u32 	%r58, 1, 0, %p11;
	add.s32 	%r59, %r57, %r58;
	ld.global.f64 	%fd36, [%rd6];
	add.f64 	%fd37, %fd35, %fd36;
	setp.neu.f64 	%p12, %fd36, 0d0000000000000000;
	selp.u32 	%r60, 1, 0, %p12;
	add.s32 	%r61, %r59, %r60;
	ld.global.f64 	%fd38, [%rd6+8];
	add.f64 	%fd39, %fd37, %fd38;
	setp.neu.f64 	%p13, %fd38, 0d0000000000000000;
	selp.u32 	%r62, 1, 0, %p13;
	add.s32 	%r63, %r61, %r62;
	ld.global.f64 	%fd40, [%rd6+16];
	add.f64 	%fd41, %fd39, %fd40;
	setp.neu.f64 	%p14, %fd40, 0d0000000000000000;
	selp.u32 	%r64, 1, 0, %p14;
	add.s32 	%r65, %r63, %r64;
	ld.global.f64 	%fd42, [%rd6+24];
	add.f64 	%fd43, %fd41, %fd42;
	setp.neu.f64 	%p15, %fd42, 0d0000000000000000;
	selp.u32 	%r66, 1, 0, %p15;
	add.s32 	%r67, %r65, %r66;
	ld.global.f64 	%fd44, [%rd6+32];
	add.f64 	%fd45, %fd43, %fd44;
	setp.neu.f64 	%p16, %fd44, 0d0000000000000000;
	selp.u32 	%r68, 1, 0, %p16;
	add.s32 	%r69, %r67, %r68;
	ld.global.f64 	%fd46, [%rd6+40];
	add.f64 	%fd47, %fd45, %fd46;
	setp.neu.f64 	%p17, %fd46, 0d0000000000000000;
	selp.u32 	%r70, 1, 0, %p17;
	add.s32 	%r71, %r69, %r70;
	ld.global.f64 	%fd48, [%rd6+48];
	add.f64 	%fd49, %fd47, %fd48;
	setp.neu.f64 	%p18, %fd48, 0d0000000000000000;
	selp.u32 	%r72, 1, 0, %p18;
	add.s32 	%r73, %r71, %r72;
	ld.global.f64 	%fd50, [%rd6+56];
	add.f64 	%fd85, %fd49, %fd50;
	setp.neu.f64 	%p19, %fd50, 0d0000000000000000;
	selp.u32 	%r74, 1, 0, %p19;
	add.s32 	%r117, %r73, %r74;
	add.s32 	%r103, %r103, 16;
	add.s32 	%r102, %r102, 16;
	setp.ne.s32 	%p20, %r103, 0;
	@%p20 bra 	$L__BB2_4;
$L__BB2_5:
	setp.eq.s32 	%p21, %r3, 0;
	@%p21 bra 	$L__BB2_14;
	and.b32  	%r15, %r36, 7;
	setp.lt.u32 	%p22, %r3, 8;
	@%p22 bra 	$L__BB2_8;
	add.s32 	%r76, %r109, %r2;
	mul.wide.s32 	%rd7, %r76, 8;
	add.s64 	%rd8, %rd1, %rd7;
	ld.global.f64 	%fd52, [%rd8];
	add.f64 	%fd53, %fd85, %fd52;
	setp.neu.f64 	%p23, %fd52, 0d0000000000000000;
	selp.u32 	%r77, 1, 0, %p23;
	add.s32 	%r78, %r117, %r77;
	ld.global.f64 	%fd54, [%rd8+8];
	add.f64 	%fd55, %fd53, %fd54;
	setp.neu.f64 	%p24, %fd54, 0d0000000000000000;
	selp.u32 	%r79, 1, 0, %p24;
	add.s32 	%r80, %r78, %r79;
	ld.global.f64 	%fd56, [%rd8+16];
	add.f64 	%fd57, %fd55, %fd56;
	setp.neu.f64 	%p25, %fd56, 0d0000000000000000;
	selp.u32 	%r81, 1, 0, %p25;
	add.s32 	%r82, %r80, %r81;
	ld.global.f64 	%fd58, [%rd8+24];
	add.f64 	%fd59, %fd57, %fd58;
	setp.neu.f64 	%p26, %fd58, 0d0000000000000000;
	selp.u32 	%r83, 1, 0, %p26;
	add.s32 	%r84, %r82, %r83;
	ld.global.f64 	%fd60, [%rd8+32];
	add.f64 	%fd61, %fd59, %fd60;
	setp.neu.f64 	%p27, %fd60, 0d0000000000000000;
	selp.u32 	%r85, 1, 0, %p27;
	add.s32 	%r86, %r84, %r85;
	ld.global.f64 	%fd62, [%rd8+40];
	add.f64 	%fd63, %fd61, %fd62;
	setp.neu.f64 	%p28, %fd62, 0d0000000000000000;
	selp.u32 	%r87, 1, 0, %p28;
	add.s32 	%r88, %r86, %r87;
	ld.global.f64 	%fd64, [%rd8+48];
	add.f64 	%fd65, %fd63, %fd64;
	setp.neu.f64 	%p29, %fd64, 0d0000000000000000;
	selp.u32 	%r89, 1, 0, %p29;
	add.s32 	%r90, %r88, %r89;
	ld.global.f64 	%fd66, [%rd8+56];
	add.f64 	%fd85, %fd65, %fd66;
	setp.neu.f64 	%p30, %fd66, 0d0000000000000000;
	selp.u32 	%r91, 1, 0, %p30;
	add.s32 	%r117, %r90, %r91;
	add.s32 	%r109, %r109, 8;
$L__BB2_8:
	setp.eq.s32 	%p31, %r15, 0;
	@%p31 bra 	$L__BB2_14;
	and.b32  	%r21, %r36, 3;
	setp.lt.u32 	%p32, %r15, 4;
	@%p32 bra 	$L__BB2_11;
	add.s32 	%r93, %r109, %r2;
	mul.wide.s32 	%rd9, %r93, 8;
	add.s64 	%rd10, %rd1, %rd9;
	ld.global.f64 	%fd68, [%rd10];
	add.f64 	%fd69, %fd85, %fd68;
	setp.neu.f64 	%p33, %fd68, 0d0000000000000000;
	selp.u32 	%r94, 1, 0, %p33;
	add.s32 	%r95, %r117, %r94;
	ld.global.f64 	%fd70, [%rd10+8];
	add.f64 	%fd71, %fd69, %fd70;
	setp.neu.f64 	%p34, %fd70, 0d0000000000000000;
	selp.u32 	%r96, 1, 0, %p34;
	add.s32 	%r97, %r95, %r96;
	ld.global.f64 	%fd72, [%rd10+16];
	add.f64 	%fd73, %fd71, %fd72;
	setp.neu.f64 	%p35, %fd72, 0d0000000000000000;
	selp.u32 	%r98, 1, 0, %p35;
	add.s32 	%r99, %r97, %r98;
	ld.global.f64 	%fd74, [%rd10+24];
	add.f64 	%fd85, %fd73, %fd74;
	setp.neu.f64 	%p36, %fd74, 0d0000000000000000;
	selp.u32 	%r100, 1, 0, %p36;
	add.s32 	%r117, %r99, %r100;
	add.s32 	%r109, %r109, 4;
$L__BB2_11:
	setp.eq.s32 	%p37, %r21, 0;
	@%p37 bra 	$L__BB2_14;
	add.s32 	%r115, %r109, %r2;
	neg.s32 	%r114, %r21;
$L__BB2_13:
	.pragma "nounroll";
	mul.wide.s32 	%rd11, %r115, 8;
	add.s64 	%rd12, %rd1, %rd11;
	ld.global.f64 	%fd75, [%rd12];
	add.f64 	%fd85, %fd85, %fd75;
	setp.neu.f64 	%p38, %fd75, 0d0000000000000000;
	selp.u32 	%r101, 1, 0, %p38;
	add.s32 	%r117, %r117, %r101;
	add.s32 	%r115, %r115, 1;
	add.s32 	%r114, %r114, 1;
	setp.ne.s32 	%p39, %r114, 0;
	@%p39 bra 	$L__BB2_13;
$L__BB2_14:
	cvt.rn.f64.u32 	%fd76, %r117;
	div.rn.f64 	%fd86, %fd85, %fd76;
$L__BB2_15:
	cvta.to.global.u64 	%rd13, %rd3;
	mul.wide.s32 	%rd14, %r1, 8;
	add.s64 	%rd15, %rd13, %rd14;
	st.global.f64 	[%rd15], %fd86;
$L__BB2_16:
	ret;

}
	// .globl	_Z14matrixMultiplyPdS_S_S_iiiiii
.visible .entry _Z14matrixMultiplyPdS_S_S_iiiiii(
	.param .u64 .ptr .align 1 _Z14matrixMultiplyPdS_S_S_iiiiii_param_0,
	.param .u64 .ptr .align 1 _Z14matrixMultiplyPdS_S_S_iiiiii_param_1,
	.param .u64 .ptr .align 1 _Z14matrixMultiplyPdS_S_S_iiiiii_param_2,
	.param .u64 .ptr .align 1 _Z14matrixMultiplyPdS_S_S_iiiiii_param_3,
	.param .u32 _Z14matrixMultiplyPdS_S_S_iiiiii_param_4,
	.param .u32 _Z14matrixMultiplyPdS_S_S_iiiiii_param_5,
	.param .u32 _Z14matrixMultiplyPdS_S_S_iiiiii_param_6,
	.param .u32 _Z14matrixMultiplyPdS_S_S_iiiiii_param_7,
	.param .u32 _Z14matrixMultiplyPdS_S_S_iiiiii_param_8,
	.param .u32 _Z14matrixMultiplyPdS_S_S_iiiiii_param_9
)
{
	.reg .pred 	%p<47>;
	.reg .b32 	%r<104>;
	.reg .b64 	%rd<27>;
	.reg .b64 	%fd<244>;
	// demoted variable
	.shared .align 8 .b8 _ZZ14matrixMultiplyPdS_S_S_iiiiiiE4ds_M[2048];
	// demoted variable
	.shared .align 8 .b8 _ZZ14matrixMultiplyPdS_S_S_iiiiiiE4ds_N[2048];
	ld.param.u64 	%rd5, [_Z14matrixMultiplyPdS_S_S_iiiiii_param_0];
	ld.param.u64 	%rd8, [_Z14matrixMultiplyPdS_S_S_iiiiii_param_3];
	ld.param.u32 	%r55, [_Z14matrixMultiplyPdS_S_S_iiiiii_param_5];
	ld.param.u32 	%r59, [_Z14matrixMultiplyPdS_S_S_iiiiii_param_9];
	cvta.to.global.u64 	%rd9, %rd8;
	mov.u32 	%r61, %ctaid.x;
	mov.u32 	%r1, %ctaid.y;
	mov.u32 	%r82, %tid.x;
	mov.u32 	%r83, %tid.y;
	shl.b32 	%r62, %r1, 4;
	add.s32 	%r4, %r62, %r83;
	shl.b32 	%r5, %r61, 4;
	add.s32 	%r6, %r5, %r82;
	mul.wide.u32 	%rd10, %r4, 8;
	add.s64 	%rd11, %rd9, %rd10;
	ld.global.f64 	%fd1, [%rd11];
	mul.wide.u32 	%rd12, %r6, 8;
	add.s64 	%rd13, %rd9, %rd12;
	ld.global.f64 	%fd2, [%rd13];
	setp.lt.s32 	%p1, %r55, 1;
	mov.b32 	%r88, 0;
	mov.f64 	%fd195, 0d0000000000000000;
	mov.f64 	%fd196, %fd195;
	mov.f64 	%fd197, %fd195;
	@%p1 bra 	$L__BB3_55;
	add.s32 	%r64, %r55, 15;
	shr.u32 	%r65, %r64, 4;
	shl.b32 	%r66, %r83, 7;
	mov.u32 	%r67, _ZZ14matrixMultiplyPdS_S_S_iiiiiiE4ds_M;
	add.s32 	%r7, %r67, %r66;
	mov.u32 	%r68, _ZZ14matrixMultiplyPdS_S_S_iiiiiiE4ds_N;
	shl.b32 	%r69, %r82, 3;
	add.s32 	%r9, %r68, %r69;
	add.s32 	%r8, %r9, %r66;
	neg.s32 	%r85, %r65;
	mad.lo.s32 	%r70, %r83, 944, %r82;
	add.s32 	%r84, %r70, %r5;
	mad.lo.s32 	%r71, %r1, 32000, %r82;
	mad.lo.s32 	%r72, %r83, 2000, %r71;
	mul.wide.u32 	%rd14, %r72, 8;
	cvta.to.global.u64 	%rd15, %rd5;
	add.s64 	%rd26, %rd15, %rd14;
	mov.f64 	%fd197, 0d0000000000000000;
	mov.b32 	%r88, 0;
	mov.f64 	%fd196, %fd197;
	mov.f64 	%fd195, %fd197;
$L__BB3_2:
	ld.param.u32 	%r78, [_Z14matrixMultiplyPdS_S_S_iiiiii_param_4];
	setp.ge.s32 	%p2, %r4, %r78;
	setp.ge.s32 	%p3, %r82, %r55;
	mov.f64 	%fd190, 0d0000000000000000;
	or.pred  	%p4, %p2, %p3;
	@%p4 bra 	$L__BB3_4;
	ld.global.f64 	%fd190, [%rd26];
$L__BB3_4:
	ld.param.u32 	%r80, [_Z14matrixMultiplyPdS_S_S_iiiiii_param_7];
	ld.param.u32 	%r79, [_Z14matrixMultiplyPdS_S_S_iiiiii_param_6];
	setp.ge.s32 	%p5, %r6, %r80;
	mov.u32 	%r73, %tid.x;
	shl.b32 	%r74, %r73, 3;
	add.s32 	%r75, %r7, %r74;
	st.shared.f64 	[%r75], %fd190;
	setp.ge.s32 	%p6, %r83, %r79;
	mov.f64 	%fd191, 0d0000000000000000;
	or.pred  	%p7, %p5, %p6;
	@%p7 bra 	$L__BB3_6;
	ld.param.u64 	%rd24, [_Z14matrixMultiplyPdS_S_S_iiiiii_param_1];
	cvta.to.global.u64 	%rd16, %rd24;
	mul.wide.u32 	%rd17, %r84, 8;
	add.s64 	%rd18, %rd16, %rd17;
	ld.global.f64 	%fd191, [%rd18];
$L__BB3_6:
	st.shared.f64 	[%r8], %fd191;
	bar.sync 	0;
	ld.shared.f64 	%fd10, [%r7];
	setp.eq.f64 	%p8, %fd10, 0d0000000000000000;
	@%p8 bra 	$L__BB3_9;
	ld.shared.f64 	%fd11, [%r9];
	setp.eq.f64 	%p9, %fd11, 0d0000000000000000;
	@%p9 bra 	$L__BB3_9;
	add.s32 	%r88, %r88, 1;
	sub.f64 	%fd147, %fd10, %fd1;
	sub.f64 	%fd148, %fd11, %fd2;
	fma.rn.f64 	%fd195, %fd147, %fd148, %fd195;
	fma.rn.f64 	%fd196, %fd147, %fd147, %fd196;
	fma.rn.f64 	%fd197, %fd148, %fd148, %fd197;
$L__BB3_9:
	ld.shared.f64 	%fd18, [%r7+8];
	setp.eq.f64 	%p10, %fd18, 0d0000000000000000;
	@%p10 bra 	$L__BB3_12;
	ld.shared.f64 	%fd19, [%r9+128];
	setp.eq.f64 	%p11, %fd19, 0d0000000000000000;
	@%p11 bra 	$L__BB3_12;
	add.s32 	%r88, %r88, 1;
	sub.f64 	%fd149, %fd18, %fd1;
	sub.f64 	%fd150, %fd19, %fd2;
	fma.rn.f64 	%fd195, %fd149, %fd150, %fd195;
	fma.rn.f64 	%fd196, %fd149, %fd149, %fd196;
	fma.rn.f64 	%fd197, %fd150, %fd150, %fd197;
$L__BB3_12:
	ld.shared.f64 	%fd26, [%r7+16];
	setp.eq.f64 	%p12, %fd26, 0d0000000000000000;
	@%p12 bra 	$L__BB3_15;
	ld.shared.f64 	%fd27, [%r9+256];
	setp.eq.f64 	%p13, %fd27, 0d0000000000000000;
	@%p13 bra 	$L__BB3_15;
	add.s32 	%r88, %r88, 1;
	sub.f64 	%fd151, %fd26, %fd1;
	sub.f64 	%fd152, %fd27, %fd2;
	fma.rn.f64 	%fd195, %fd151, %fd152, %fd195;
	fma.rn.f64 	%fd196, %fd151, %fd151, %fd196;
	fma.rn.f64 	%fd197, %fd152, %fd152, %fd197;
$L__BB3_15:
	ld.shared.f64 	%fd34, [%r7+24];
	setp.eq.f64 	%p14, %fd34, 0d0000000000000000;
	@%p14 bra 	$L__BB3_18;
	ld.shared.f64 	%fd35, [%r9+384];
	setp.eq.f64 	%p15, %fd35, 0d0000000000000000;
	@%p15 bra 	$L__BB3_18;
	add.s32 	%r88, %r88, 1;
	sub.f64 	%fd153, %fd34, %fd1;
	sub.f64 	%fd154, %fd35, %fd2;
	fma.rn.f64 	%fd195, %fd153, %fd154, %fd195;
	fma.rn.f64 	%fd196, %fd153, %fd153, %fd196;
	fma.rn.f64 	%fd197, %fd154, %fd154, %fd197;
$L__BB3_18:
	ld.shared.f64 	%fd42, [%r7+32];
	setp.eq.f64 	%p16, %fd42, 0d0000000000000000;
	@%p16 bra 	$L__BB3_21;
	ld.shared.f64 	%fd43, [%r9+512];
	setp.eq.f64 	%p17, %fd43, 0d0000000000000000;
	@%p17 bra 	$L__BB3_21;
	add.s32 	%r88, %r88, 1;
	sub.f64 	%fd155, %fd42, %fd1;
	sub.f64 	%fd156, %fd43, %fd2;
	fma.rn.f64 	%fd195, %fd155, %fd156, %fd195;
	fma.rn.f64 	%fd196, %fd155, %fd155, %fd196;
	fma.rn.f64 	%fd197, %fd156, %fd156, %fd197;
$L__BB3_21:
	ld.shared.f64 	%fd50, [%r7+40];
	setp.eq.f64 	%p18, %fd50, 0d0000000000000000;
	@%p18 bra 	$L__BB3_24;
	ld.shared.f64 	%fd51, [%r9+640];
	setp.eq.f64 	%p19, %fd51, 0d0000000000000000;
	@%p19 bra 	$L__BB3_24;
	add.s32 	%r88, %r88, 1;
	sub.f64 	%fd157, %fd50, %fd1;
	sub.f64 	%fd158, %fd51, %fd2;
	fma.rn.f64 	%fd195, %fd157, %fd158, %fd195;
	fma.rn.f64 	%fd196, %fd157, %fd157, %fd196;
	fma.rn.f64 	%fd197, %fd158, %fd158, %fd197;
$L__BB3_24:
	ld.shared.f64 	%fd58, [%r7+48];
	setp.eq.f64 	%p20, %fd58, 0d0000000000000000;
	@%p20 bra 	$L__BB3_27;
	ld.shared.f64 	%fd59, [%r9+768];
	setp.eq.f64 	%p21, %fd59, 0d0000000000000000;
	@%p21 bra 	$L__BB3_27;
	add.s32 	%r88, %r88, 1;
	sub.f64 	%fd159, %fd58, %fd1;
	sub.f64 	%fd160, %fd59, %fd2;
	fma.rn.f64 	%fd195, %fd159, %fd160, %fd195;
	fma.rn.f64 	%fd196, %fd159, %fd159, %fd196;
	fma.rn.f64 	%fd197, %fd160, %fd160, %fd197;
$L__BB3_27:
	ld.shared.f64 	%fd66, [%r7+56];
	setp.eq.f64 	%p22, %fd66, 0d0000000000000000;
	@%p22 bra 	$L__BB3_30;
	ld.shared.f64 	%fd67, [%r9+896];
	setp.eq.f64 	%p23, %fd67, 0d0000000000000000;
	@%p23 bra 	$L__BB3_30;
	add.s32 	%r88, %r88, 1;
	sub.f64 	%fd161, %fd66, %fd1;
	sub.f64 	%fd162, %fd67, %fd2;
	fma.rn.f64 	%fd195, %fd161, %fd162, %fd195;
	fma.rn.f64 	%fd196, %fd161, %fd161, %fd196;
	fma.rn.f64 	%fd197, %fd162, %fd162, %fd197;
$L__BB3_30:
	ld.shared.f64 	%fd74, [%r7+64];
	setp.eq.f64 	%p24, %fd74, 0d0000000000000000;
	@%p24 bra 	$L__BB3_33;
	ld.shared.f64 	%fd75, [%r9+1024];
	setp.eq.f64 	%p25, %fd75, 0d0000000000000000;
	@%p25 bra 	$L__BB3_33;
	add.s32 	%r88, %r88, 1;
	sub.f64 	%fd163, %fd74, %fd1;
	sub.f64 	%fd164, %fd75, %fd2;
	fma.rn.f64 	%fd195, %fd163, %fd164, %fd195;
	fma.rn.f64 	%fd196, %fd163, %fd163, %fd196;
	fma.rn.f64 	%fd197, %fd164, %fd164, %fd197;
$L__BB3_33:
	ld.shared.f64 	%fd82, [%r7+72];
	setp.eq.f64 	%p26, %fd82, 0d0000000000000000;
	@%p26 bra 	$L__BB3_36;
	ld.shared.f64 	%fd83, [%r9+1152];
	setp.eq.f64 	%p27, %fd83, 0d0000000000000000;
	@%p27 bra 	$L__BB3_36;
	add.s32 	%r88, %r88, 1;
	sub.f64 	%fd165, %fd82, %fd1;
	sub.f64 	%fd166, %fd83, %fd2;
	fma.rn.f64 	%fd195, %fd165, %fd166, %fd195;
	fma.rn.f64 	%fd196, %fd165, %fd165, %fd196;
	fma.rn.f64 	%fd197, %fd166, %fd166, %fd197;
$L__BB3_36:
	ld.shared.f64 	%fd90, [%r7+80];
	setp.eq.f64 	%p28, %fd90, 0d0000000000000000;
	@%p28 bra 	$L__BB3_39;
	ld.shared.f64 	%fd91, [%r9+1280];
	setp.eq.f64 	%p29, %fd91, 0d0000000000000000;
	@%p29 bra 	$L__BB3_39;
	add.s32 	%r88, %r88, 1;
	sub.f64 	%fd167, %fd90, %fd1;
	sub.f64 	%fd168, %fd91, %fd2;
	fma.rn.f64 	%fd195, %fd167, %fd168, %fd195;
	fma.rn.f64 	%fd196, %fd167, %fd167, %fd196;
	fma.rn.f64 	%fd197, %fd168, %fd168, %fd197;
$L__BB3_39:
	ld.shared.f64 	%fd98, [%r7+88];
	setp.eq.f64 	%p30, %fd98, 0d0000000000000000;
	@%p30 bra 	$L__BB3_42;
	ld.shared.f64 	%fd99, [%r9+1408];
	setp.eq.f64 	%p31, %fd99, 0d0000000000000000;
	@%p31 bra 	$L__BB3_42;
	add.s32 	%r88, %r88, 1;
	sub.f64 	%fd169, %fd98, %fd1;
	sub.f64 	%fd170, %fd99, %fd2;
	fma.rn.f64 	%fd195, %fd169, %fd170, %fd195;
	fma.rn.f64 	%fd196, %fd169, %fd169, %fd196;
	fma.rn.f64 	%fd197, %fd170, %fd170, %fd197;
$L__BB3_42:
	ld.shared.f64 	%fd106, [%r7+96];
	setp.eq.f64 	%p32, %fd106, 0d0000000000000000;
	@%p32 bra 	$L__BB3_45;
	ld.shared.f64 	%fd107, [%r9+1536];
	setp.eq.f64 	%p33, %fd107, 0d0000000000000000;
	@%p33 bra 	$L__BB3_45;
	add.s32 	%r88, %r88, 1;
	sub.f64 	%fd171, %fd106, %fd1;
	sub.f64 	%fd172, %fd107, %fd2;
	fma.rn.f64 	%fd195, %fd171, %fd172, %fd195;
	fma.rn.f64 	%fd196, %fd171, %fd171, %fd196;
	fma.rn.f64 	%fd197, %fd172, %fd172, %fd197;
$L__BB3_45:
	ld.shared.f64 	%fd114, [%r7+104];
	setp.eq.f64 	%p34, %fd114, 0d0000000000000000;
	@%p34 bra 	$L__BB3_48;
	ld.shared.f64 	%fd115, [%r9+1664];
	setp.eq.f64 	%p35, %fd115, 0d0000000000000000;
	@%p35 bra 	$L__BB3_48;
	add.s32 	%r88, %r88, 1;
	sub.f64 	%fd173, %fd114, %fd1;
	sub.f64 	%fd174, %fd115, %fd2;
	fma.rn.f64 	%fd195, %fd173, %fd174, %fd195;
	fma.rn.f64 	%fd196, %fd173, %fd173, %fd196;
	fma.rn.f64 	%fd197, %fd174, %fd174, %fd197;
$L__BB3_48:
	ld.shared.f64 	%fd122, [%r7+112];
	setp.eq.f64 	%p36, %fd122, 0d0000000000000000;
	@%p36 bra 	$L__BB3_51;
	ld.shared.f64 	%fd123, [%r9+1792];
	setp.eq.f64 	%p37, %fd123, 0d0000000000000000;
	@%p37 bra 	$L__BB3_51;
	add.s32 	%r88, %r88, 1;
	sub.f64 	%fd175, %fd122, %fd1;
	sub.f64 	%fd176, %fd123, %fd2;
	fma.rn.f64 	%fd195, %fd175, %fd176, %fd195;
	fma.rn.f64 	%fd196, %fd175, %fd175, %fd196;
	fma.rn.f64 	%fd197, %fd176, %fd176, %fd197;
$L__BB3_51:
	ld.shared.f64 	%fd130, [%r7+120];
	setp.eq.f64 	%p38, %fd130, 0d0000000000000000;
	@%p38 bra 	$L__BB3_54;
	ld.shared.f64 	%fd131, [%r9+1920];
	setp.eq.f64 	%p39, %fd131, 0d0000000000000000;
	@%p39 bra 	$L__BB3_54;
	add.s32 	%r88, %r88, 1;
	sub.f64 	%fd177, %fd130, %fd1;
	sub.f64 	%fd178, %fd131, %fd2;
	fma.rn.f64 	%fd195, %fd177, %fd178, %fd195;
	fma.rn.f64 	%fd196, %fd177, %fd177, %fd196;
	fma.rn.f64 	%fd197, %fd178, %fd178, %fd197;
$L__BB3_54:
	bar.sync 	0;
	add.s32 	%r85, %r85, 1;
	setp.ne.s32 	%p40, %r85, 0;
	add.s32 	%r84, %r84, 15104;
	add.s32 	%r83, %r83, 16;
	add.s64 	%rd26, %rd26, 128;
	add.s32 	%r82, %r82, 16;
	@%p40 bra 	$L__BB3_2;
$L__BB3_55:
	ld.param.u32 	%r81, [_Z14matrixMultiplyPdS_S_S_iiiiii_param_8];
	setp.ge.s32 	%p41, %r4, %r81;
	setp.ge.s32 	%p42, %r6, %r59;
	or.pred  	%p43, %p41, %p42;
	@%p43 bra 	$L__BB3_61;
	ld.param.u64 	%rd25, [_Z14matrixMultiplyPdS_S_S_iiiiii_param_2];
	cvta.to.global.u64 	%rd4, %rd25;
	setp.ne.s32 	%p44, %r4, %r6;
	@%p44 bra 	$L__BB3_58;
	mad.lo.s32 	%r77, %r59, %r4, %r4;
	mul.wide.u32 	%rd21, %r77, 8;
	add.s64 	%rd22, %rd4, %rd21;
	mov.b64 	%rd23, 0;
	st.global.u64 	[%rd22], %rd23;
	bra.uni 	$L__BB3_61;
$L__BB3_58:
	mul.f64 	%fd179, %fd196, %fd197;
	setp.eq.f64 	%p45, %fd179, 0d0000000000000000;
	@%p45 bra 	$L__BB3_60;
	sqrt.rn.f64 	%fd180, %fd196;
	sqrt.rn.f64 	%fd181, %fd197;
	mul.f64 	%fd182, %fd180, %fd181;
	div.rn.f64 	%fd195, %fd195, %fd182;
$L__BB3_60:
	setp.lt.s32 	%p46, %r88, 5;
	cvt.rn.f64.s32 	%fd183, %r88;
	mul.f64 	%fd184, %fd183, 0d3FC999999999999A;
	mul.f64 	%fd185, %fd184, %fd195;
	selp.f64 	%fd186, %fd185, %fd195, %p46;
	mad.lo.s32 	%r76, %r59, %r4, %r6;
	mul.wide.u32 	%rd19, %r76, 8;
	add.s64 	%rd20, %rd4, %rd19;
	st.global.f64 	[%rd20], %fd186;
$L__BB3_61:
	ret;

}


// ===== COMPILED SASS (sm_100) =====

	.target	sm_100

	.elftype	@"ET_EXEC"


//--------------------- .note.nv.tkinfo           --------------------------
	.section	.note.nv.tkinfo,"",@"SHT_NOTE"
	.sectionflags	@"SHF_NOTE_NV_TKINFO"
	.tkinfo
        /*0018*/ 	.word	0x00000002
        /*0030*/ 	.string	""
        /*0030*/ 	.string	"ptxas"
        /*0030*/ 	.string	"Cuda compilation tools, release 13.0, V13.0.88"
        /*0030*/ 	.string	"Build cuda_13.0.r13.0/compiler.36424714_0"
        /*0030*/ 	.string	"-arch sm_100 -m 64 "



//--------------------- .note.nv.cuinfo           --------------------------
	.section	.note.nv.cuinfo,"",@"SHT_NOTE"
	.sectionflags	@"SHF_NOTE_NV_CUINFO"
        /*0018*/ 	.short	0x0002
        /*001a*/ 	.short	0x0064
        /*001c*/ 	.short	0x0082
	.zero		2


//--------------------- .nv.info                  --------------------------
	.section	.nv.info,"",@"SHT_CUDA_INFO"
	.align	4


	//----- nvinfo : EIATTR_REGCOUNT
	.align		4
        /*0000*/ 	.byte	0x04, 0x2f
        /*0002*/ 	.short	(.L_1 - .L_0)
	.align		4
.L_0:
        /*0004*/ 	.word	index@(_Z21recommendation_kernelPdS_S_iii)
        /*0008*/ 	.word	0x00000020


	//----- nvinfo : EIATTR_FRAME_SIZE
	.align		4
.L_1:
        /*000c*/ 	.byte	0x04, 0x11
        /*000e*/ 	.short	(.L_3 - .L_2)
	.align		4
.L_2:
        /*0010*/ 	.word	index@(_Z21recommendation_kernelPdS_S_iii)
        /*0014*/ 	.word	0x00000000


	//----- nvinfo : EIATTR_REGCOUNT
	.align		4
.L_3:
        /*0018*/ 	.byte	0x04, 0x2f
        /*001a*/ 	.short	(.L_5 - .L_4)
	.align		4
.L_4:
        /*001c*/ 	.word	index@(_Z17similarity_kernelPdS_S_iii)
        /*0020*/ 	.word	0x0000001e


	//----- nvinfo : EIATTR_FRAME_SIZE
	.align		4
.L_5:
        /*0024*/ 	.byte	0x04, 0x11
        /*0026*/ 	.short	(.L_7 - .L_6)
	.align		4
.L_6:
        /*0028*/ 	.word	index@($__internal_4_$__cuda_sm20_dsqrt_rn_f64_mediumpath_v1)
        /*002c*/ 	.word	0x00000000


	//----- nvinfo : EIATTR_FRAME_SIZE
	.align		4
.L_7:
        /*0030*/ 	.byte	0x04, 0x11
        /*0032*/ 	.short	(.L_9 - .L_8)
	.align		4
.L_8:
        /*0034*/ 	.word	index@($__internal_3_$__cuda_sm20_div_rn_f64_full)
        /*0038*/ 	.word	0x00000000


	//----- nvinfo : EIATTR_FRAME_SIZE
	.align		4
.L_9:
        /*003c*/ 	.byte	0x04, 0x11
        /*003e*/ 	.short	(.L_11 - .L_10)
	.align		4
.L_10:
        /*0040*/ 	.word	index@(_Z17similarity_kernelPdS_S_iii)
        /*0044*/ 	.word	0x00000000


	//----- nvinfo : EIATTR_REGCOUNT
	.align		4
.L_11:
        /*0048*/ 	.byte	0x04, 0x2f
        /*004a*/ 	.short	(.L_13 - .L_12)
	.align		4
.L_12:
        /*004c*/ 	.word	index@(_Z11mean_kernelPdS_ii)
        /*0050*/ 	.word	0x00000020


	//----- nvinfo : EIATTR_FRAME_SIZE
	.align		4
.L_13:
        /*0054*/ 	.byte	0x04, 0x11
        /*0056*/ 	.short	(.L_15 - .L_14)
	.align		4
.L_14:
        /*0058*/ 	.word	index@($__internal_2_$__cuda_sm20_div_rn_f64_full)
        /*005c*/ 	.word	0x00000000


	//----- nvinfo : EIATTR_FRAME_SIZE
	.align		4
.L_15:
        /*0060*/ 	.byte	0x04, 0x11
        /*0062*/ 	.short	(.L_17 - .L_16)
	.align		4
.L_16:
        /*0064*/ 	.word	index@(_Z11mean_kernelPdS_ii)
        /*0068*/ 	.word	0x00000000


	//----- nvinfo : EIATTR_REGCOUNT
	.align		4
.L_17:
        /*006c*/ 	.byte	0x04, 0x2f
        /*006e*/ 	.short	(.L_19 - .L_18)
	.align		4
.L_18:
        /*0070*/ 	.word	index@(_Z14matrixMultiplyPdS_S_S_iiiiii)
        /*0074*/ 	.word	0x00000020


	//----- nvinfo : EIATTR_FRAME_SIZE
	.align		4
.L_19:
        /*0078*/ 	.byte	0x04, 0x11
        /*007a*/ 	.short	(.L_21 - .L_20)
	.align		4
.L_20:
        /*007c*/ 	.word	index@($__internal_1_$__cuda_sm20_dsqrt_rn_f64_mediumpath_v1)
        /*0080*/ 	.word	0x00000000


	//----- nvinfo : EIATTR_FRAME_SIZE
	.align		4
.L_21:
        /*0084*/ 	.byte	0x04, 0x11
        /*0086*/ 	.short	(.L_23 - .L_22)
	.align		4
.L_22:
        /*0088*/ 	.word	index@($__internal_0_$__cuda_sm20_div_rn_f64_full)
        /*008c*/ 	.word	0x00000000


	//----- nvinfo : EIATTR_FRAME_SIZE
	.align		4
.L_23:
        /*0090*/ 	.byte	0x04, 0x11
        /*0092*/ 	.short	(.L_25 - .L_24)
	.align		4
.L_24:
        /*0094*/ 	.word	index@(_Z14matrixMultiplyPdS_S_S_iiiiii)
        /*0098*/ 	.word	0x00000000


	//----- nvinfo : EIATTR_MIN_STACK_SIZE
	.align		4
.L_25:
        /*009c*/ 	.byte	0x04, 0x12
        /*009e*/ 	.short	(.L_27 - .L_26)
	.align		4
.L_26:
        /*00a0*/ 	.word	index@(_Z14matrixMultiplyPdS_S_S_iiiiii)
        /*00a4*/ 	.word	0x00000000


	//----- nvinfo : EIATTR_MIN_STACK_SIZE
	.align		4
.L_27:
        /*00a8*/ 	.byte	0x04, 0x12
        /*00aa*/ 	.short	(.L_29 - .L_28)
	.align		4
.L_28:
        /*00ac*/ 	.word	index@(_Z11mean_kernelPdS_ii)
        /*00b0*/ 	.word	0x00000000


	//----- nvinfo : EIATTR_MIN_STACK_SIZE
	.align		4
.L_29:
        /*00b4*/ 	.byte	0x04, 0x12
        /*00b6*/ 	.short	(.L_31 - .L_30)
	.align		4
.L_30:
        /*00b8*/ 	.word	index@(_Z17similarity_kernelPdS_S_iii)
        /*00bc*/ 	.word	0x00000000


	//----- nvinfo : EIATTR_MIN_STACK_SIZE
	.align		4
.L_31:
        /*00c0*/ 	.byte	0x04, 0x12
        /*00c2*/ 	.short	(.L_33 - .L_32)
	.align		4
.L_32:
        /*00c4*/ 	.word	index@(_Z21recommendation_kernelPdS_S_iii)
        /*00c8*/ 	.word	0x00000000
.L_33:


//--------------------- .nv.compat                --------------------------
	.section	.nv.compat,"",@"SHT_CUDA_COMPAT_INFO"
	.align	4
        /*0000*/ 	.byte	0x02, 0x09, 0x00, 0x00, 0x02, 0x02, 0x01, 0x00, 0x02, 0x05, 0x05, 0x00, 0x03, 0x07, 0x01, 0x01
        /*0010*/ 	.byte	0x02, 0x03, 0x00, 0x00, 0x02, 0x06, 0x01, 0x00, 0x04, 0x0b, 0x08, 0x00, 0x01, 0x00, 0x00, 0x00
        /*0020*/ 	.byte	0x00, 0x00, 0x00, 0x00


//--------------------- .nv.info._Z14matrixMultiplyPdS_S_S_iiiiii --------------------------
	.section	.nv.info._Z14matrixMultiplyPdS_S_S_iiiiii,"",@"SHT_CUDA_INFO"
	.sectionflags	@""
	.align	4


	//----- nvinfo : EIATTR_CUDA_API_VERSION
	.align		4
        /*0000*/ 	.byte	0x04, 0x37
        /*0002*/ 	.short	(.L_35 - .L_34)
.L_34:
        /*0004*/ 	.word	0x00000082


	//----- nvinfo : EIATTR_KPARAM_INFO
	.align		4
.L_35:
        /*0008*/ 	.byte	0x04, 0x17
        /*000a*/ 	.short	(.L_37 - .L_36)
.L_36:
        /*000c*/ 	.word	0x00000000
        /*0010*/ 	.short	0x0009
        /*0012*/ 	.short	0x0034
        /*0014*/ 	.byte	0x00, 0xf0, 0x11, 0x00


	//----- nvinfo : EIATTR_KPARAM_INFO
	.align		4
.L_37:
        /*0018*/ 	.byte	0x04, 0x17
        /*001a*/ 	.short	(.L_39 - .L_38)
.L_38:
        /*001c*/ 	.word	0x00000000
        /*0020*/ 	.short	0x0008
        /*0022*/ 	.short	0x0030
        /*0024*/ 	.byte	0x00, 0xf0, 0x11, 0x00


	//----- nvinfo : EIATTR_KPARAM_INFO
	.align		4
.L_39:
        /*0028*/ 	.byte	0x04, 0x17
        /*002a*/ 	.short	(.L_41 - .L_40)
.L_40:
        /*002c*/ 	.word	0x00000000
        /*0030*/ 	.short	0x0007
        /*0032*/ 	.short	0x002c
        /*0034*/ 	.byte	0x00, 0xf0, 0x11, 0x00


	//----- nvinfo : EIATTR_KPARAM_INFO
	.align		4
.L_41:
        /*0038*/ 	.byte	0x04, 0x17
        /*003a*/ 	.short	(.L_43 - .L_42)
.L_42:
        /*003c*/ 	.word	0x00000000
        /*0040*/ 	.short	0x0006
        /*0042*/ 	.short	0x0028
        /*0044*/ 	.byte	0x00, 0xf0, 0x11, 0x00


	//----- nvinfo : EIATTR_KPARAM_INFO
	.align		4
.L_43:
        /*0048*/ 	.byte	0x04, 0x17
        /*004a*/ 	.short	(.L_45 - .L_44)
.L_44:
        /*004c*/ 	.word	0x00000000
        /*0050*/ 	.short	0x0005
        /*0052*/ 	.short	0x0024
        /*0054*/ 	.byte	0x00, 0xf0, 0x11, 0x00


	//----- nvinfo : EIATTR_KPARAM_INFO
	.align		4
.L_45:
        /*0058*/ 	.byte	0x04, 0x17
        /*005a*/ 	.short	(.L_47 - .L_46)
.L_46:
        /*005c*/ 	.word	0x00000000
        /*0060*/ 	.short	0x0004
        /*0062*/ 	.short	0x0020
        /*0064*/ 	.byte	0x00, 0xf0, 0x11, 0x00


	//----- nvinfo : EIATTR_KPARAM_INFO
	.align		4
.L_47:
        /*0068*/ 	.byte	0x04, 0x17
        /*006a*/ 	.short	(.L_49 - .L_48)
.L_48:
        /*006c*/ 	.word	0x00000000
        /*0070*/ 	.short	0x0003
        /*0072*/ 	.short	0x0018
        /*0074*/ 	.byte	0x00, 0xf5, 0x21, 0x00


	//----- nvinfo : EIATTR_KPARAM_INFO
	.align		4
.L_49:
        /*0078*/ 	.byte	0x04, 0x17
        /*007a*/ 	.short	(.L_51 - .L_50)
.L_50:
        /*007c*/ 	.word	0x00000000
        /*0080*/ 	.short	0x0002
        /*0082*/ 	.short	0x0010
        /*0084*/ 	.byte	0x00, 0xf5, 0x21, 0x00


	//----- nvinfo : EIATTR_KPARAM_INFO
	.align		4
.L_51:
        /*0088*/ 	.byte	0x04, 0x17
        /*008a*/ 	.short	(.L_53 - .L_52)
.L_52:
        /*008c*/ 	.word	0x00000000
        /*0090*/ 	.short	0x0001
        /*0092*/ 	.short	0x0008
        /*0094*/ 	.byte	0x00, 0xf5, 0x21, 0x00


	//----- nvinfo : EIATTR_KPARAM_INFO
	.align		4
.L_53:
        /*0098*/ 	.byte	0x04, 0x17
        /*009a*/ 	.short	(.L_55 - .L_54)
.L_54:
        /*009c*/ 	.word	0x00000000
        /*00a0*/ 	.short	0x0000
        /*00a2*/ 	.short	0x0000
        /*00a4*/ 	.byte	0x00, 0xf5, 0x21, 0x00


	//----- nvinfo : EIATTR_SPARSE_MMA_MASK
	.align		4
.L_55:
        /*00a8*/ 	.byte	0x03, 0x50
        /*00aa*/ 	.short	0x0000


	//----- nvinfo : EIATTR_MAXREG_COUNT
	.align		4
        /*00ac*/ 	.byte	0x03, 0x1b
        /*00ae*/ 	.short	0x00ff


	//----- nvinfo : EIATTR_NUM_BARRIERS
	.align		4
        /*00b0*/ 	.byte	0x02, 0x4c
        /*00b2*/ 	.byte	0x01
	.zero		1


	//----- nvinfo : EIATTR_MERCURY_ISA_VERSION
	.align		4
        /*00b4*/ 	.byte	0x03, 0x5f
        /*00b6*/ 	.short	0x0101


	//----- nvinfo : EIATTR_VRC_CTA_INIT_COUNT
	.align		4
        /*00b8*/ 	.byte	0x02, 0x4a
	.zero		1
	.zero		1


	//----- nvinfo : EIATTR_EXIT_INSTR_OFFSETS
	.align		4
        /*00bc*/ 	.byte	0x04, 0x1c
        /*00be*/ 	.short	(.L_57 - .L_56)


	//   ....[0]....
.L_56:
        /*00c0*/ 	.word	0x000010e0


	//   ....[1]....
        /*00c4*/ 	.word	0x00001140


	//   ....[2]....
        /*00c8*/ 	.word	0x00001750


	//----- nvinfo : EIATTR_CRS_STACK_SIZE
	.align		4
.L_57:
        /*00cc*/ 	.byte	0x04, 0x1e
        /*00ce*/ 	.short	(.L_59 - .L_58)
.L_58:
        /*00d0*/ 	.word	0x00000000


	//----- nvinfo : EIATTR_CBANK_PARAM_SIZE
	.align		4
.L_59:
        /*00d4*/ 	.byte	0x03, 0x19
        /*00d6*/ 	.short	0x0038


	//----- nvinfo : EIATTR_PARAM_CBANK
	.align		4
        /*00d8*/ 	.byte	0x04, 0x0a
        /*00da*/ 	.short	(.L_61 - .L_60)
	.align		4
.L_60:
        /*00dc*/ 	.word	index@(.nv.constant0._Z14matrixMultiplyPdS_S_S_iiiiii)
        /*00e0*/ 	.short	0x0380
        /*00e2*/ 	.short	0x0038


	//----- nvinfo : EIATTR_SW_WAR
	.align		4
.L_61:
        /*00e4*/ 	.byte	0x04, 0x36
        /*00e6*/ 	.short	(.L_63 - .L_62)
.L_62:
        /*00e8*/ 	.word	0x00000008
.L_63:


//--------------------- .nv.info._Z11mean_kernelPdS_ii --------------------------
	.section	.nv.info._Z11mean_kernelPdS_ii,"",@"SHT_CUDA_INFO"
	.sectionflags	@""
	.align	4


	//----- nvinfo : EIATTR_CUDA_API_VERSION
	.align		4
        /*0000*/ 	.byte	0x04, 0x37
        /*0002*/ 	.short	(.L_65 - .L_64)
.L_64:
        /*0004*/ 	.word	0x00000082


	//----- nvinfo : EIATTR_KPARAM_INFO
	.align		4
.L_65:
        /*0008*/ 	.byte	0x04, 0x17
        /*000a*/ 	.short	(.L_67 - .L_66)
.L_66:
        /*000c*/ 	.word	0x00000000
        /*0010*/ 	.short	0x0003
        /*0012*/ 	.short	0x0014
        /*0014*/ 	.byte	0x00, 0xf0, 0x11, 0x00


	//----- nvinfo : EIATTR_KPARAM_INFO
	.align		4
.L_67:
        /*0018*/ 	.byte	0x04, 0x17
        /*001a*/ 	.short	(.L_69 - .L_68)
.L_68:
        /*001c*/ 	.word	0x00000000
        /*0020*/ 	.short	0x0002
        /*0022*/ 	.short	0x0010
        /*0024*/ 	.byte	0x00, 0xf0, 0x11, 0x00


	//----- nvinfo : EIATTR_KPARAM_INFO
	.align		4
.L_69:
        /*0028*/ 	.byte	0x04, 0x17
        /*002a*/ 	.short	(.L_71 - .L_70)
.L_70:
        /*002c*/ 	.word	0x00000000
        /*0030*/ 	.short	0x0001
        /*0032*/ 	.short	0x0008
        /*0034*/ 	.byte	0x00, 0xf5, 0x21, 0x00


	//----- nvinfo : EIATTR_KPARAM_INFO
	.align		4
.L_71:
        /*0038*/ 	.byte	0x04, 0x17
        /*003a*/ 	.short	(.L_73 - .L_72)
.L_72:
        /*003c*/ 	.word	0x00000000
        /*0040*/ 	.short	0x0000
        /*0042*/ 	.short	0x0000
        /*0044*/ 	.byte	0x00, 0xf5, 0x21, 0x00


	//----- nvinfo : EIATTR_SPARSE_MMA_MASK
	.align		4
.L_73:
        /*0048*/ 	.byte	0x03, 0x50
        /*004a*/ 	.short	0x0000


	//----- nvinfo : EIATTR_MAXREG_COUNT
	.align		4
        /*004c*/ 	.byte	0x03, 0x1b
        /*004e*/ 	.short	0x00ff


	//----- nvinfo : EIATTR_MERCURY_ISA_VERSION
	.align		4
        /*0050*/ 	.byte	0x03, 0x5f
        /*0052*/ 	.short	0x0101


	//----- nvinfo : EIATTR_VRC_CTA_INIT_COUNT
	.align		4
        /*0054*/ 	.byte	0x02, 0x4a
	.zero		1
	.zero		1


	//----- nvinfo : EIATTR_EXIT_INSTR_OFFSETS
	.align		4
        /*0058*/ 	.byte	0x04, 0x1c
        /*005a*/ 	.short	(.L_75 - .L_74)


	//   ....[0]....
.L_74:
        /*005c*/ 	.word	0x00000070


	//   ....[1]....
        /*0060*/ 	.word	0x00000e80


	//----- nvinfo : EIATTR_CRS_STACK_SIZE
	.align		4
.L_75:
        /*0064*/ 	.byte	0x04, 0x1e
        /*0066*/ 	.short	(.L_77 - .L_76)
.L_76:
        /*0068*/ 	.word	0x00000000


	//----- nvinfo : EIATTR_CBANK_PARAM_SIZE
	.align		4
.L_77:
        /*006c*/ 	.byte	0x03, 0x19
        /*006e*/ 	.short	0x0018


	//----- nvinfo : EIATTR_PARAM_CBANK
	.align		4
        /*0070*/ 	.byte	0x04, 0x0a
        /*0072*/ 	.short	(.L_79 - .L_78)
	.align		4
.L_78:
        /*0074*/ 	.word	index@(.nv.constant0._Z11mean_kernelPdS_ii)
        /*0078*/ 	.short	0x0380
        /*007a*/ 	.short	0x0018


	//----- nvinfo : EIATTR_SW_WAR
	.align		4
.L_79:
        /*007c*/ 	.byte	0x04, 0x36
        /*007e*/ 	.short	(.L_81 - .L_80)
.L_80:
        /*0080*/ 	.word	0x00000008
.L_81:


//--------------------- .nv.info._Z17similarity_kernelPdS_S_iii --------------------------
	.section	.nv.info._Z17similarity_kernelPdS_S_iii,"",@"SHT_CUDA_INFO"
	.sectionflags	@""
	.align	4


	//----- nvinfo : EIATTR_CUDA_API_VERSION
	.align		4
        /*0000*/ 	.byte	0x04, 0x37
        /*0002*/ 	.short	(.L_83 - .L_82)
.L_82:
        /*0004*/ 	.word	0x00000082


	//----- nvinfo : EIATTR_KPARAM_INFO
	.align		4
.L_83:
        /*0008*/ 	.byte	0x04, 0x17
        /*000a*/ 	.short	(.L_85 - .L_84)
.L_84:
        /*000c*/ 	.word	0x00000000
        /*0010*/ 	.short	0x0005
        /*0012*/ 	.short	0x0020
        /*0014*/ 	.byte	0x00, 0xf0, 0x11, 0x00


	//----- nvinfo : EIATTR_KPARAM_INFO
	.align		4
.L_85:
        /*0018*/ 	.byte	0x04, 0x17
        /*001a*/ 	.short	(.L_87 - .L_86)
.L_86:
        /*001c*/ 	.word	0x00000000
        /*0020*/ 	.short	0x0004
        /*0022*/ 	.short	0x001c
        /*0024*/ 	.byte	0x00, 0xf0, 0x11, 0x00


	//----- nvinfo : EIATTR_KPARAM_INFO
	.align		4
.L_87:
        /*0028*/ 	.byte	0x04, 0x17
        /*002a*/ 	.short	(.L_89 - .L_88)
.L_88:
        /*002c*/ 	.word	0x00000000
        /*0030*/ 	.short	0x0003
        /*0032*/ 	.short	0x0018
        /*0034*/ 	.byte	0x00, 0xf0, 0x11, 0x00


	//----- nvinfo : EIATTR_KPARAM_INFO
	.align		4
.L_89:
        /*0038*/ 	.byte	0x04, 0x17
        /*003a*/ 	.short	(.L_91 - .L_90)
.L_90:
        /*003c*/ 	.word	0x00000000
        /*0040*/ 	.short	0x0002
        /*0042*/ 	.short	0x0010
        /*0044*/ 	.byte	0x00, 0xf5, 0x21, 0x00


	//----- nvinfo : EIATTR_KPARAM_INFO
	.align		4
.L_91:
        /*0048*/ 	.byte	0x04, 0x17
        /*004a*/ 	.short	(.L_93 - .L_92)
.L_92:
        /*004c*/ 	.word	0x00000000
        /*0050*/ 	.short	0x0001
        /*0052*/ 	.short	0x0008
        /*0054*/ 	.byte	0x00, 0xf5, 0x21, 0x00


	//----- nvinfo : EIATTR_KPARAM_INFO
	.align		4
.L_93:
        /*0058*/ 	.byte	0x04, 0x17
        /*005a*/ 	.short	(.L_95 - .L_94)
.L_94:
        /*005c*/ 	.word	0x00000000
        /*0060*/ 	.short	0x0000
        /*0062*/ 	.short	0x0000
        /*0064*/ 	.byte	0x00, 0xf5, 0x21, 0x00


	//----- nvinfo : EIATTR_SPARSE_MMA_MASK
	.align		4
.L_95:
        /*0068*/ 	.byte	0x03, 0x50
        /*006a*/ 	.short	0x0000


	//----- nvinfo : EIATTR_MAXREG_COUNT
	.align		4
        /*006c*/ 	.byte	0x03, 0x1b
        /*006e*/ 	.short	0x00ff


	//----- nvinfo : EIATTR_NUM_BARRIERS
	.align		4
        /*0070*/ 	.byte	0x02, 0x4c
        /*0072*/ 	.byte	0x01
	.zero		1


	//----- nvinfo : EIATTR_MERCURY_ISA_VERSION
	.align		4
        /*0074*/ 	.byte	0x03, 0x5f
        /*0076*/ 	.short	0x0101


	//----- nvinfo : EIATTR_VRC_CTA_INIT_COUNT
	.align		4
        /*0078*/ 	.byte	0x02, 0x4a
	.zero		1
	.zero		1


	//----- nvinfo : EIATTR_EXIT_INSTR_OFFSETS
	.align		4
        /*007c*/ 	.byte	0x04, 0x1c
        /*007e*/ 	.short	(.L_97 - .L_96)


	//   ....[0]....
.L_96:
        /*0080*/ 	.word	0x00008500


	//   ....[1]....
        /*0084*/ 	.word	0x00008580


	//----- nvinfo : EIATTR_CRS_STACK_SIZE
	.align		4
.L_97:
        /*0088*/ 	.byte	0x04, 0x1e
        /*008a*/ 	.short	(.L_99 - .L_98)
.L_98:
        /*008c*/ 	.word	0x00000000


	//----- nvinfo : EIATTR_CBANK_PARAM_SIZE
	.align		4
.L_99:
        /*0090*/ 	.byte	0x03, 0x19
        /*0092*/ 	.short	0x0024


	//----- nvinfo : EIATTR_PARAM_CBANK
	.align		4
        /*0094*/ 	.byte	0x04, 0x0a
        /*0096*/ 	.short	(.L_101 - .L_100)
	.align		4
.L_100:
        /*0098*/ 	.word	index@(.nv.constant0._Z17similarity_kernelPdS_S_iii)
        /*009c*/ 	.short	0x0380
        /*009e*/ 	.short	0x0024


	//----- nvinfo : EIATTR_SW_WAR
	.align		4
.L_101:
        /*00a0*/ 	.byte	0x04, 0x36
        /*00a2*/ 	.short	(.L_103 - .L_102)
.L_102:
        /*00a4*/ 	.word	0x00000008
.L_103:


//--------------------- .nv.info._Z21recommendation_kernelPdS_S_iii --------------------------
	.section	.nv.info._Z21recommendation_kernelPdS_S_iii,"",@"SHT_CUDA_INFO"
	.sectionflags	@""
	.align	4


	//----- nvinfo : EIATTR_CUDA_API_VERSION
	.align		4
        /*0000*/ 	.byte	0x04, 0x37
        /*0002*/ 	.short	(.L_105 - .L_104)
.L_104:
        /*0004*/ 	.word	0x00000082


	//----- nvinfo : EIATTR_KPARAM_INFO
	.align		4
.L_105:
        /*0008*/ 	.byte	0x04, 0x17
        /*000a*/ 	.short	(.L_107 - .L_106)
.L_106:
        /*000c*/ 	.word	0x00000000
        /*0010*/ 	.short	0x0005
        /*0012*/ 	.short	0x0020
        /*0014*/ 	.byte	0x00, 0xf0, 0x11, 0x00


	//----- nvinfo : EIATTR_KPARAM_INFO
	.align		4
.L_107:
        /*0018*/ 	.byte	0x04, 0x17
        /*001a*/ 	.short	(.L_109 - .L_108)
.L_108:
        /*001c*/ 	.word	0x00000000
        /*0020*/ 	.short	0x0004
        /*0022*/ 	.short	0x001c
        /*0024*/ 	.byte	0x00, 0xf0, 0x11, 0x00


	//----- nvinfo : EIATTR_KPARAM_INFO
	.align		4
.L_109:
        /*0028*/ 	.byte	0x04, 0x17
        /*002a*/ 	.short	(.L_111 - .L_110)
.L_110:
        /*002c*/ 	.word	0x00000000
        /*0030*/ 	.short	0x0003
        /*0032*/ 	.short	0x0018
        /*0034*/ 	.byte	0x00, 0xf0, 0x11, 0x00


	//----- nvinfo : EIATTR_KPARAM_INFO
	.align		4
.L_111:
        /*0038*/ 	.byte	0x04, 0x17
        /*003a*/ 	.short	(.L_113 - .L_112)
.L_112:
        /*003c*/ 	.word	0x00000000
        /*0040*/ 	.short	0x0002
        /*0042*/ 	.short	0x0010
        /*0044*/ 	.byte	0x00, 0xf5, 0x21, 0x00


	//----- nvinfo : EIATTR_KPARAM_INFO
	.align		4
.L_113:
        /*0048*/ 	.byte	0x04, 0x17
        /*004a*/ 	.short	(.L_115 - .L_114)
.L_114:
        /*004c*/ 	.word	0x00000000
        /*0050*/ 	.short	0x0001
        /*0052*/ 	.short	0x0008
        /*0054*/ 	.byte	0x00, 0xf5, 0x21, 0x00


	//----- nvinfo : EIATTR_KPARAM_INFO
	.align		4
.L_115:
        /*0058*/ 	.byte	0x04, 0x17
        /*005a*/ 	.short	(.L_117 - .L_116)
.L_116:
        /*005c*/ 	.word	0x00000000
        /*0060*/ 	.short	0x0000
        /*0062*/ 	.short	0x0000
        /*0064*/ 	.byte	0x00, 0xf5, 0x21, 0x00


	//----- nvinfo : EIATTR_SPARSE_MMA_MASK
	.align		4
.L_117:
        /*0068*/ 	.byte	0x03, 0x50
        /*006a*/ 	.short	0x0000


	//----- nvinfo : EIATTR_MAXREG_COUNT
	.align		4
        /*006c*/ 	.byte	0x03, 0x1b
        /*006e*/ 	.short	0x00ff


	//----- nvinfo : EIATTR_NUM_BARRIERS
	.align		4
        /*0070*/ 	.byte	0x02, 0x4c
        /*0072*/ 	.byte	0x01
	.zero		1


	//----- nvinfo : EIATTR_MERCURY_ISA_VERSION
	.align		4
        /*0074*/ 	.byte	0x03, 0x5f
        /*0076*/ 	.short	0x0101


	//----- nvinfo : EIATTR_VRC_CTA_INIT_COUNT
	.align		4
        /*0078*/ 	.byte	0x02, 0x4a
	.zero		1
	.zero		1


	//----- nvinfo : EIATTR_EXIT_INSTR_OFFSETS
	.align		4
        /*007c*/ 	.byte	0x04, 0x1c
        /*007e*/ 	.short	(.L_119 - .L_118)


	//   ....[0]....
.L_118:
        /*0080*/ 	.word	0x00004340


	//   ....[1]....
        /*0084*/ 	.word	0x00004380


	//----- nvinfo : EIATTR_CRS_STACK_SIZE
	.align		4
.L_119:
        /*0088*/ 	.byte	0x04, 0x1e
        /*008a*/ 	.short	(.L_121 - .L_120)
.L_120:
        /*008c*/ 	.word	0x00000000


	//----- nvinfo : EIATTR_CBANK_PARAM_SIZE
	.align		4
.L_121:
        /*0090*/ 	.byte	0x03, 0x19
        /*0092*/ 	.short	0x0024


	//----- nvinfo : EIATTR_PARAM_CBANK
	.align		4
        /*0094*/ 	.byte	0x04, 0x0a
        /*0096*/ 	.short	(.L_123 - .L_122)
	.align		4
.L_122:
        /*0098*/ 	.word	index@(.nv.constant0._Z21recommendation_kernelPdS_S_iii)
        /*009c*/ 	.short	0x0380
        /*009e*/ 	.short	0x0024


	//----- nvinfo : EIATTR_SW_WAR
	.align		4
.L_123:
        /*00a0*/ 	.byte	0x04, 0x36
        /*00a2*/ 	.short	(.L_125 - .L_124)
.L_124:
        /*00a4*/ 	.word	0x00000008
.L_125:


//--------------------- .nv.callgraph             --------------------------
	.section	.nv.callgraph,"",@"SHT_CUDA_CALLGRAPH"
	.align	4
	.sectionentsize	8
	.align		4
        /*0000*/ 	.word	0x00000000
	.align		4
        /*0004*/ 	.word	0xffffffff
	.align		4
        /*0008*/ 	.word	0x00000000
	.align		4
        /*000c*/ 	.word	0xfffffffe
	.align		4
        /*0010*/ 	.word	0x00000000
	.align		4
        /*0014*/ 	.word	0xfffffffd
	.align		4
        /*0018*/ 	.word	0x00000000
	.align		4
        /*001c*/ 	.word	0xfffffffc


//--------------------- .text._Z14matrixMultiplyPdS_S_S_iiiiii --------------------------
	.section	.text._Z14matrixMultiplyPdS_S_S_iiiiii,"ax",@progbits
	.align	128
        .global         _Z14matrixMultiplyPdS_S_S_iiiiii
        .type           _Z14matrixMultiplyPdS_S_S_iiiiii,@function
        .size           _Z14matrixMultiplyPdS_S_S_iiiiii,(.L_x_348 - _Z14matrixMultiplyPdS_S_S_iiiiii)
        .other          _Z14matrixMultiplyPdS_S_S_iiiiii,@"STO_CUDA_ENTRY STV_DEFAULT"
_Z14matrixMultiplyPdS_S_S_iiiiii:
.text._Z14matrixMultiplyPdS_S_S_iiiiii:
[----:B------:R-:W-:Y:S01]  /*0000*/  LDC R1, c[0x0][0x37c] ;  /* 0x0000df00ff017b82 */ /* 0x000fe20000000800 */
[----:B------:R-:W0:Y:S01]  /*0010*/  S2R R6, SR_CTAID.X ;  /* 0x0000000000067919 */ /* 0x000e220000002500 */
[----:B------:R-:W1:Y:S01]  /*0020*/  LDCU UR4, c[0x0][0x3a4] ;  /* 0x00007480ff0477ac */ /* 0x000e620008000800 */
[----:B------:R-:W-:Y:S01]  /*0030*/  IMAD.MOV.U32 R7, RZ, RZ, RZ ;  /* 0x000000ffff077224 */ /* 0x000fe200078e00ff */
[----:B------:R-:W-:Y:S01]  /*0040*/  CS2R R20, SRZ ;  /* 0x0000000000147805 */ /* 0x000fe2000001ff00 */
[----:B------:R-:W2:Y:S01]  /*0050*/  S2R R0, SR_CTAID.Y ;  /* 0x0000000000007919 */ /* 0x000ea20000002600 */
[----:B------:R-:W-:Y:S02]  /*0060*/  CS2R R18, SRZ ;  /* 0x0000000000127805 */ /* 0x000fe4000001ff00 */
[----:B------:R-:W-:Y:S01]  /*0070*/  CS2R R16, SRZ ;  /* 0x0000000000107805 */ /* 0x000fe2000001ff00 */
[----:B------:R-:W3:Y:S01]  /*0080*/  LDCU.64 UR8, c[0x0][0x358] ;  /* 0x00006b00ff0877ac */ /* 0x000ee20008000a00 */
[----:B------:R-:W2:Y:S01]  /*0090*/  S2R R12, SR_TID.Y ;  /* 0x00000000000c7919 */ /* 0x000ea20000002200 */
[----:B------:R-:W0:Y:S01]  /*00a0*/  S2R R13, SR_TID.X ;  /* 0x00000000000d7919 */ /* 0x000e220000002100 */
[----:B-1----:R-:W-:Y:S01]  /*00b0*/  UISETP.GE.AND UP0, UPT, UR4, 0x1, UPT ;  /* 0x000000010400788c */ /* 0x002fe2000bf06270 */
[----:B--2---:R-:W-:-:S02]  /*00c0*/  IMAD R15, R0, 0x10, R12 ;  /* 0x00000010000f7824 */ /* 0x004fc400078e020c */
[----:B0-----:R-:W-:-:S06]  /*00d0*/  IMAD R14, R6, 0x10, R13 ;  /* 0x00000010060e7824 */ /* 0x001fcc00078e020d */
[----:B---3--:R-:W-:Y:S05]  /*00e0*/  BRA.U !UP0, `(.L_x_0) ;  /* 0x0000000d08f07547 */ /* 0x008fea000b800000 */
[----:B------:R-:W0:Y:S08]  /*00f0*/  LDC.64 R22, c[0x0][0x398] ;  /* 0x0000e600ff167b82 */ /* 0x000e300000000a00 */
[----:B------:R-:W1:Y:S08]  /*0100*/  S2UR UR7, SR_CgaCtaId ;  /* 0x00000000000779c3 */ /* 0x000e700000008800 */
[----:B------:R-:W2:Y:S01]  /*0110*/  LDC.64 R4, c[0x0][0x380] ;  /* 0x0000e000ff047b82 */ /* 0x000ea20000000a00 */
[----:B------:R-:W-:Y:S01]  /*0120*/  UMOV UR5, 0x400 ;  /* 0x0000040000057882 */ /* 0x000fe20000000000 */
[----:B------:R-:W-:Y:S01]  /*0130*/  IMAD R3, R0, 0x7d00, R13 ;  /* 0x00007d0000037824 */ /* 0x000fe200078e020d */
[----:B------:R-:W-:Y:S01]  /*0140*/  UIADD3 UR4, UPT, UPT, UR4, 0xf, URZ ;  /* 0x0000000f04047890 */ /* 0x000fe2000fffe0ff */
[----:B------:R-:W3:Y:S01]  /*0150*/  LDCU.64 UR10, c[0x0][0x3a0] ;  /* 0x00007400ff0a77ac */ /* 0x000ee20008000a00 */
[--C-:B0-----:R-:W-:Y:S01]  /*0160*/  IMAD.WIDE.U32 R24, R15, 0x8, R22.reuse ;  /* 0x000000080f187825 */ /* 0x101fe200078e0016 */
[----:B------:R-:W0:Y:S03]  /*0170*/  LDCU.64 UR12, c[0x0][0x3a8] ;  /* 0x00007500ff0c77ac */ /* 0x000e260008000a00 */
[----:B------:R-:W-:-:S02]  /*0180*/  IMAD.WIDE.U32 R22, R14, 0x8, R22 ;  /* 0x000000080e167825 */ /* 0x000fc400078e0016 */
[----:B------:R-:W5:Y:S04]  /*0190*/  LDG.E.64 R24, desc[UR8][R24.64] ;  /* 0x0000000818187981 */ /* 0x000f68000c1e1b00 */
[----:B------:R-:W5:Y:S01]  /*01a0*/  LDG.E.64 R22, desc[UR8][R22.64] ;  /* 0x0000000816167981 */ /* 0x000f62000c1e1b00 */
[----:B------:R-:W-:Y:S01]  /*01b0*/  UIADD3 UR6, UPT, UPT, UR5, 0x800, URZ ;  /* 0x0000080005067890 */ /* 0x000fe2000fffe0ff */
[C---:B------:R-:W-:Y:S01]  /*01c0*/  IMAD R7, R12.reuse, 0x7d0, R3 ;  /* 0x000007d00c077824 */ /* 0x040fe200078e0203 */
[----:B-1----:R-:W-:Y:S01]  /*01d0*/  ULEA UR5, UR7, UR5, 0x18 ;  /* 0x0000000507057291 */ /* 0x002fe2000f8ec0ff */
[----:B------:R-:W-:Y:S01]  /*01e0*/  IMAD R3, R12, 0x3b0, R13 ;  /* 0x000003b00c037824 */ /* 0x000fe200078e020d */
[----:B------:R-:W-:Y:S01]  /*01f0*/  ULEA UR6, UR7, UR6, 0x18 ;  /* 0x0000000607067291 */ /* 0x000fe2000f8ec0ff */
[----:B--2---:R-:W-:Y:S01]  /*0200*/  IMAD.WIDE.U32 R4, R7, 0x8, R4 ;  /* 0x0000000807047825 */ /* 0x004fe200078e0004 */
[----:B------:R-:W-:Y:S01]  /*0210*/  USHF.R.U32.HI UR4, URZ, 0x4, UR4 ;  /* 0x00000004ff047899 */ /* 0x000fe20008011604 */
[----:B------:R-:W-:-:S02]  /*0220*/  CS2R R16, SRZ ;  /* 0x0000000000107805 */ /* 0x000fc4000001ff00 */
[----:B------:R-:W-:Y:S01]  /*0230*/  CS2R R18, SRZ ;  /* 0x0000000000127805 */ /* 0x000fe2000001ff00 */
[----:B------:R-:W-:Y:S01]  /*0240*/  IMAD R6, R6, 0x10, R3 ;  /* 0x0000001006067824 */ /* 0x000fe200078e0203 */
[----:B------:R-:W-:Y:S01]  /*0250*/  LEA R3, R13, UR6, 0x3 ;  /* 0x000000060d037c11 */ /* 0x000fe2000f8e18ff */
[----:B------:R-:W-:Y:S01]  /*0260*/  IMAD.MOV.U32 R7, RZ, RZ, RZ ;  /* 0x000000ffff077224 */ /* 0x000fe200078e00ff */
[----:B------:R-:W-:Y:S02]  /*0270*/  CS2R R20, SRZ ;  /* 0x0000000000147805 */ /* 0x000fe4000001ff00 */
[C---:B------:R-:W-:Y:S01]  /*0280*/  LEA R2, R12.reuse, UR5, 0x7 ;  /* 0x000000050c027c11 */ /* 0x040fe2000f8e38ff */
[----:B------:R-:W-:Y:S01]  /*0290*/  UIADD3 UR4, UPT, UPT, -UR4, URZ, URZ ;  /* 0x000000ff04047290 */ /* 0x000fe2000fffe1ff */
[----:B0--3--:R-:W-:-:S11]  /*02a0*/  LEA R0, R12, R3, 0x7 ;  /* 0x000000030c007211 */ /* 0x009fd600078e38ff */
.L_x_33:
[----:B------:R-:W-:Y:S02]  /*02b0*/  ISETP.GE.AND P0, PT, R13, UR11, PT ;  /* 0x0000000b0d007c0c */ /* 0x000fe4000bf06270 */
[----:B------:R-:W-:Y:S02]  /*02c0*/  CS2R R26, SRZ ;  /* 0x00000000001a7805 */ /* 0x000fe4000001ff00 */
[----:B------:R-:W-:-:S13]  /*02d0*/  ISETP.GE.OR P0, PT, R15, UR10, P0 ;  /* 0x0000000a0f007c0c */ /* 0x000fda0008706670 */
[----:B------:R-:W2:Y:S01]  /*02e0*/  @!P0 LDG.E.64 R26, desc[UR8][R4.64] ;  /* 0x00000008041a8981 */ /* 0x000ea2000c1e1b00 */
[----:B------:R-:W-:Y:S01]  /*02f0*/  ISETP.GE.AND P0, PT, R12, UR12, PT ;  /* 0x0000000c0c007c0c */ /* 0x000fe2000bf06270 */
[----:B------:R-:W0:Y:S03]  /*0300*/  S2R R11, SR_TID.X ;  /* 0x00000000000b7919 */ /* 0x000e260000002100 */
[----:B------:R-:W-:-:S13]  /*0310*/  ISETP.GE.OR P0, PT, R14, UR13, P0 ;  /* 0x0000000d0e007c0c */ /* 0x000fda0008706670 */
[----:B------:R-:W1:Y:S01]  /*0320*/  @!P0 LDC.64 R8, c[0x0][0x388] ;  /* 0x0000e200ff088b82 */ /* 0x000e620000000a00 */
[----:B0-----:R-:W-:Y:S02]  /*0330*/  IMAD R11, R11, 0x8, R2 ;  /* 0x000000080b0b7824 */ /* 0x001fe400078e0202 */
[----:B-1----:R-:W-:Y:S01]  /*0340*/  @!P0 IMAD.WIDE.U32 R28, R6, 0x8, R8 ;  /* 0x00000008061c8825 */ /* 0x002fe200078e0008 */
[----:B------:R-:W-:-:S06]  /*0350*/  CS2R R8, SRZ ;  /* 0x0000000000087805 */ /* 0x000fcc000001ff00 */
[----:B------:R-:W3:Y:S01]  /*0360*/  @!P0 LDG.E.64 R8, desc[UR8][R28.64] ;  /* 0x000000081c088981 */ /* 0x000ee2000c1e1b00 */
[----:B------:R-:W-:Y:S03]  /*0370*/  BSSY.RECONVERGENT B0, `(.L_x_1) ;  /* 0x0000010000007945 */ /* 0x000fe60003800200 */
[----:B--2---:R-:W-:Y:S04]  /*0380*/  STS.64 [R11], R26 ;  /* 0x0000001a0b007388 */ /* 0x004fe80000000a00 */
[----:B---3--:R-:W-:Y:S01]  /*0390*/  STS.64 [R0], R8 ;  /* 0x0000000800007388 */ /* 0x008fe20000000a00 */
[----:B------:R-:W-:Y:S06]  /*03a0*/  BAR.SYNC.DEFER_BLOCKING 0x0 ;  /* 0x0000000000007b1d */ /* 0x000fec0000010000 */
[----:B------:R-:W0:Y:S02]  /*03b0*/  LDS.128 R8, [R2] ;  /* 0x0000000002087984 */ /* 0x000e240000000c00 */
[----:B0-----:R-:W-:-:S02]  /*03c0*/  DSETP.NEU.AND P0, PT, R8, RZ, PT ;  /* 0x000000ff0800722a */ /* 0x001fc40003f0d000 */
[----:B------:R-:W-:-:S12]  /*03d0*/  DSETP.NEU.AND P1, PT, R10, RZ, PT ;  /* 0x000000ff0a00722a */ /* 0x000fd80003f2d000 */
[----:B------:R-:W-:Y:S05]  /*03e0*/  @!P0 BRA `(.L_x_2) ;  /* 0x0000000000208947 */ /* 0x000fea0003800000 */
[----:B------:R-:W0:Y:S02]  /*03f0*/  LDS.64 R26, [R3] ;  /* 0x00000000031a7984 */ /* 0x000e240000000a00 */
[----:B0-----:R-:W-:-:S14]  /*0400*/  DSETP.NEU.AND P0, PT, R26, RZ, PT ;  /* 0x000000ff1a00722a */ /* 0x001fdc0003f0d000 */
[----:B-----5:R-:W-:Y:S01]  /*0410*/  @P0 DADD R8, -R24, R8 ;  /* 0x0000000018080229 */ /* 0x020fe20000000108 */
[----:B------:R-:W-:Y:S01]  /*0420*/  @P0 VIADD R7, R7, 0x1 ;  /* 0x0000000107070836 */ /* 0x000fe20000000000 */
[----:B------:R-:W-:-:S06]  /*0430*/  @P0 DADD R26, -R22, R26 ;  /* 0x00000000161a0229 */ /* 0x000fcc000000011a */
[C---:B------:R-:W-:Y:S02]  /*0440*/  @P0 DFMA R18, R8.reuse, R8, R18 ;  /* 0x000000080812022b */ /* 0x040fe40000000012 */
[-C--:B------:R-:W-:Y:S02]  /*0450*/  @P0 DFMA R20, R8, R26.reuse, R20 ;  /* 0x0000001a0814022b */ /* 0x080fe40000000014 */
[----:B------:R-:W-:-:S11]  /*0460*/  @P0 DFMA R16, R26, R26, R16 ;  /* 0x0000001a1a10022b */ /* 0x000fd60000000010 */
.L_x_2:
[----:B------:R-:W-:Y:S05]  /*0470*/  BSYNC.RECONVERGENT B0 ;  /* 0x0000000000007941 */ /* 0x000fea0003800200 */
.L_x_1:
[----:B------:R-:W-:Y:S04]  /*0480*/  BSSY.RECONVERGENT B0, `(.L_x_3) ;  /* 0x000000a000007945 */ /* 0x000fe80003800200 */
[----:B------:R-:W-:Y:S05]  /*0490*/  @!P1 BRA `(.L_x_4) ;  /* 0x0000000000209947 */ /* 0x000fea0003800000 */
[----:B------:R-:W0:Y:S02]  /*04a0*/  LDS.64 R8, [R3+0x80] ;  /* 0x0000800003087984 */ /* 0x000e240000000a00 */
[----:B0-----:R-:W-:-:S14]  /*04b0*/  DSETP.NEU.AND P0, PT, R8, RZ, PT ;  /* 0x000000ff0800722a */ /* 0x001fdc0003f0d000 */
[----:B-----5:R-:W-:Y:S01]  /*04c0*/  @P0 DADD R10, -R24, R10 ;  /* 0x00000000180a0229 */ /* 0x020fe2000000010a */
[----:B------:R-:W-:Y:S01]  /*04d0*/  @P0 VIADD R7, R7, 0x1 ;  /* 0x0000000107070836 */ /* 0x000fe20000000000 */
[----:B------:R-:W-:-:S06]  /*04e0*/  @P0 DADD R8, -R22, R8 ;  /* 0x0000000016080229 */ /* 0x000fcc0000000108 */
[C---:B------:R-:W-:Y:S02]  /*04f0*/  @P0 DFMA R18, R10.reuse, R10, R18 ;  /* 0x0000000a0a12022b */ /* 0x040fe40000000012 */
[-C--:B------:R-:W-:Y:S02]  /*0500*/  @P0 DFMA R20, R10, R8.reuse, R20 ;  /* 0x000000080a14022b */ /* 0x080fe40000000014 */
[----:B------:R-:W-:-:S11]  /*0510*/  @P0 DFMA R16, R8, R8, R16 ;  /* 0x000000080810022b */ /* 0x000fd60000000010 */
.L_x_4:
[----:B------:R-:W-:Y:S05]  /*0520*/  BSYNC.RECONVERGENT B0 ;  /* 0x0000000000007941 */ /* 0x000fea0003800200 */
.L_x_3:
[----:B------:R-:W0:Y:S01]  /*0530*/  LDS.128 R8, [R2+0x10] ;  /* 0x0000100002087984 */ /* 0x000e220000000c00 */
[----:B------:R-:W-:Y:S01]  /*0540*/  BSSY.RECONVERGENT B0, `(.L_x_5) ;  /* 0x000000c000007945 */ /* 0x000fe20003800200 */
[----:B0-----:R-:W-:Y:S02]  /*0550*/  DSETP.NEU.AND P0, PT, R8, RZ, PT ;  /* 0x000000ff0800722a */ /* 0x001fe40003f0d000 */
[----:B------:R-:W-:-:S12]  /*0560*/  DSETP.NEU.AND P1, PT, R10, RZ, PT ;  /* 0x000000ff0a00722a */ /* 0x000fd80003f2d000 */
        /* <DEDUP_REMOVED lines=9> */
.L_x_6:
[----:B------:R-:W-:Y:S05]  /*0600*/  BSYNC.RECONVERGENT B0 ;  /* 0x0000000000007941 */ /* 0x000fea0003800200 */
.L_x_5:
        /* <DEDUP_REMOVED lines=10> */
.L_x_8:
[----:B------:R-:W-:Y:S05]  /*06b0*/  BSYNC.RECONVERGENT B0 ;  /* 0x0000000000007941 */ /* 0x000fea0003800200 */
.L_x_7:
        /* <DEDUP_REMOVED lines=8> */
[----:B------:R-:W-:Y:S01]  /*0740*/  @P0 IADD3 R7, PT, PT, R7, 0x1, RZ ;  /* 0x0000000107070810 */ /* 0x000fe20007ffe0ff */
[----:B------:R-:W-:-:S06]  /*0750*/  @P0 DADD R26, -R22, R26 ;  /* 0x00000000161a0229 */ /* 0x000fcc000000011a */
[C---:B------:R-:W-:Y:S02]  /*0760*/  @P0 DFMA R18, R8.reuse, R8, R18 ;  /* 0x000000080812022b */ /* 0x040fe40000000012 */
[-C--:B------:R-:W-:Y:S02]  /*0770*/  @P0 DFMA R20, R8, R26.reuse, R20 ;  /* 0x0000001a0814022b */ /* 0x080fe40000000014 */
[----:B------:R-:W-:-:S11]  /*0780*/  @P0 DFMA R16, R26, R26, R16 ;  /* 0x0000001a1a10022b */ /* 0x000fd60000000010 */
.L_x_10:
[----:B------:R-:W-:Y:S05]  /*0790*/  BSYNC.RECONVERGENT B0 ;  /* 0x0000000000007941 */ /* 0x000fea0003800200 */
.L_x_9:
        /* <DEDUP_REMOVED lines=10> */
.L_x_12:
[----:B------:R-:W-:Y:S05]  /*0840*/  BSYNC.RECONVERGENT B0 ;  /* 0x0000000000007941 */ /* 0x000fea0003800200 */
.L_x_11:
        /* <DEDUP_REMOVED lines=13> */
.L_x_14:
[----:B------:R-:W-:Y:S05]  /*0920*/  BSYNC.RECONVERGENT B0 ;  /* 0x0000000000007941 */ /* 0x000fea0003800200 */
.L_x_13:
        /* <DEDUP_REMOVED lines=10> */
.L_x_16:
[----:B------:R-:W-:Y:S05]  /*09d0*/  BSYNC.RECONVERGENT B0 ;  /* 0x0000000000007941 */ /* 0x000fea0003800200 */
.L_x_15:
        /* <DEDUP_REMOVED lines=13> */
.L_x_18:
[----:B------:R-:W-:Y:S05]  /*0ab0*/  BSYNC.RECONVERGENT B0 ;  /* 0x0000000000007941 */ /* 0x000fea0003800200 */
.L_x_17:
        /* <DEDUP_REMOVED lines=10> */
.L_x_20:
[----:B------:R-:W-:Y:S05]  /*0b60*/  BSYNC.RECONVERGENT B0 ;  /* 0x0000000000007941 */ /* 0x000fea0003800200 */
.L_x_19:
        /* <DEDUP_REMOVED lines=13> */
.L_x_22:
[----:B------:R-:W-:Y:S05]  /*0c40*/  BSYNC.RECONVERGENT B0 ;  /* 0x0000000000007941 */ /* 0x000fea0003800200 */
.L_x_21:
        /* <DEDUP_REMOVED lines=10> */
.L_x_24:
[----:B------:R-:W-:Y:S05]  /*0cf0*/  BSYNC.RECONVERGENT B0 ;  /* 0x0000000000007941 */ /* 0x000fea0003800200 */
.L_x_23:
        /* <DEDUP_REMOVED lines=13> */
.L_x_26:
[----:B------:R-:W-:Y:S05]  /*0dd0*/  BSYNC.RECONVERGENT B0 ;  /* 0x0000000000007941 */ /* 0x000fea0003800200 */
.L_x_25:
        /* <DEDUP_REMOVED lines=10> */
.L_x_28:
[----:B------:R-:W-:Y:S05]  /*0e80*/  BSYNC.RECONVERGENT B0 ;  /* 0x0000000000007941 */ /* 0x000fea0003800200 */
.L_x_27:
        /* <DEDUP_REMOVED lines=13> */
.L_x_30:
[----:B------:R-:W-:Y:S05]  /*0f60*/  BSYNC.RECONVERGENT B0 ;  /* 0x0000000000007941 */ /* 0x000fea0003800200 */
.L_x_29:
        /* <DEDUP_REMOVED lines=10> */
.L_x_32:
[----:B------:R-:W-:Y:S05]  /*1010*/  BSYNC.RECONVERGENT B0 ;  /* 0x0000000000007941 */ /* 0x000fea0003800200 */
.L_x_31:
[----:B------:R-:W-:Y:S01]  /*1020*/  BAR.SYNC.DEFER_BLOCKING 0x0 ;  /* 0x0000000000007b1d */ /* 0x000fe20000010000 */
[----:B------:R-:W-:Y:S01]  /*1030*/  UIADD3 UR4, UPT, UPT, UR4, 0x1, URZ ;  /* 0x0000000104047890 */ /* 0x000fe2000fffe0ff */
[----:B------:R-:W-:Y:S01]  /*1040*/  IADD3 R4, P0, PT, R4, 0x80, RZ ;  /* 0x0000008004047810 */ /* 0x000fe20007f1e0ff */
[----:B------:R-:W-:Y:S01]  /*1050*/  VIADD R12, R12, 0x10 ;  /* 0x000000100c0c7836 */ /* 0x000fe20000000000 */
[----:B------:R-:W-:Y:S01]  /*1060*/  IADD3 R6, PT, PT, R6, 0x3b00, RZ ;  /* 0x00003b0006067810 */ /* 0x000fe20007ffe0ff */
[----:B------:R-:W-:Y:S01]  /*1070*/  UISETP.NE.AND UP0, UPT, UR4, URZ, UPT ;  /* 0x000000ff0400728c */ /* 0x000fe2000bf05270 */
[----:B------:R-:W-:Y:S02]  /*1080*/  VIADD R13, R13, 0x10 ;  /* 0x000000100d0d7836 */ /* 0x000fe40000000000 */
[----:B------:R-:W-:-:S06]  /*1090*/  IMAD.X R5, RZ, RZ, R5, P0 ;  /* 0x000000ffff057224 */ /* 0x000fcc00000e0605 */
[----:B------:R-:W-:Y:S05]  /*10a0*/  BRA.U UP0, `(.L_x_33) ;  /* 0xfffffff100807547 */ /* 0x000fea000b83ffff */
.L_x_0:
[----:B------:R-:W0:Y:S02]  /*10b0*/  LDCU.64 UR6, c[0x0][0x3b0] ;  /* 0x00007600ff0677ac */ /* 0x000e240008000a00 */
[----:B0-----:R-:W-:-:S04]  /*10c0*/  ISETP.GE.AND P0, PT, R14, UR7, PT ;  /* 0x000000070e007c0c */ /* 0x001fc8000bf06270 */
[----:B------:R-:W-:-:S13]  /*10d0*/  ISETP.GE.OR P0, PT, R15, UR6, P0 ;  /* 0x000000060f007c0c */ /* 0x000fda0008706670 */
[----:B------:R-:W-:Y:S05]  /*10e0*/  @P0 EXIT ;  /* 0x000000000000094d */ /* 0x000fea0003800000 */
[----:B------:R-:W-:-:S13]  /*10f0*/  ISETP.NE.AND P0, PT, R15, R14, PT ;  /* 0x0000000e0f00720c */ /* 0x000fda0003f05270 */
[----:B------:R-:W0:Y:S01]  /*1100*/  @!P0 LDC.64 R2, c[0x0][0x390] ;  /* 0x0000e400ff028b82 */ /* 0x000e220000000a00 */
[----:B------:R-:W-:-:S04]  /*1110*/  @!P0 IMAD R5, R15, UR7, R15 ;  /* 0x000000070f058c24 */ /* 0x000fc8000f8e020f */
[----:B0-----:R-:W-:-:S05]  /*1120*/  @!P0 IMAD.WIDE.U32 R2, R5, 0x8, R2 ;  /* 0x0000000805028825 */ /* 0x001fca00078e0002 */
[----:B------:R0:W-:Y:S01]  /*1130*/  @!P0 STG.E.64 desc[UR8][R2.64], RZ ;  /* 0x000000ff02008986 */ /* 0x0001e2000c101b08 */
[----:B------:R-:W-:Y:S05]  /*1140*/  @!P0 EXIT ;  /* 0x000000000000894d */ /* 0x000fea0003800000 */
[----:B0-----:R-:W-:Y:S01]  /*1150*/  DMUL R2, R16, R18 ;  /* 0x0000001210027228 */ /* 0x001fe20000000000 */
[----:B------:R-:W-:Y:S07]  /*1160*/  BSSY.RECONVERGENT B0, `(.L_x_34) ;  /* 0x0000051000007945 */ /* 0x000fee0003800200 */
[----:B------:R-:W-:-:S14]  /*1170*/  DSETP.NEU.AND P0, PT, R2, RZ, PT ;  /* 0x000000ff0200722a */ /* 0x000fdc0003f0d000 */
[----:B------:R-:W-:Y:S05]  /*1180*/  @!P0 BRA `(.L_x_35) ;  /* 0x0000000400388947 */ /* 0x000fea0003800000 */
[----:B------:R-:W0:Y:S01]  /*1190*/  MUFU.RSQ64H R9, R19 ;  /* 0x0000001300097308 */ /* 0x000e220000001c00 */
[----:B------:R-:W-:Y:S01]  /*11a0*/  VIADD R8, R19, 0xfcb00000 ;  /* 0xfcb0000013087836 */ /* 0x000fe20000000000 */
[----:B------:R-:W-:Y:S01]  /*11b0*/  MOV R4, 0x0 ;  /* 0x0000000000047802 */ /* 0x000fe20000000f00 */
[----:B------:R-:W-:Y:S01]  /*11c0*/  IMAD.MOV.U32 R5, RZ, RZ, 0x3fd80000 ;  /* 0x3fd80000ff057424 */ /* 0x000fe200078e00ff */
[----:B------:R-:W-:Y:S02]  /*11d0*/  BSSY.RECONVERGENT B1, `(.L_x_36) ;  /* 0x0000014000017945 */ /* 0x000fe40003800200 */
[----:B------:R-:W-:Y:S01]  /*11e0*/  ISETP.GE.U32.AND P0, PT, R8, 0x7ca00000, PT ;  /* 0x7ca000000800780c */ /* 0x000fe20003f06070 */
[----:B0-----:R-:W-:-:S08]  /*11f0*/  DMUL R2, R8, R8 ;  /* 0x0000000808027228 */ /* 0x001fd00000000000 */
[----:B------:R-:W-:-:S08]  /*1200*/  DFMA R2, -R2, R18, 1 ;  /* 0x3ff000000202742b */ /* 0x000fd00000000112 */
[----:B------:R-:W-:Y:S02]  /*1210*/  DFMA R4, R2, R4, 0.5 ;  /* 0x3fe000000204742b */ /* 0x000fe40000000004 */
[----:B------:R-:W-:-:S08]  /*1220*/  DMUL R2, R8, R2 ;  /* 0x0000000208027228 */ /* 0x000fd00000000000 */
[----:B-----5:R-:W-:-:S08]  /*1230*/  DFMA R22, R4, R2, R8 ;  /* 0x000000020416722b */ /* 0x020fd00000000008 */
[----:B------:R-:W-:Y:S02]  /*1240*/  DMUL R12, R22, R18 ;  /* 0x00000012160c7228 */ /* 0x000fe40000000000 */
[----:B------:R-:W-:Y:S02]  /*1250*/  VIADD R5, R23, 0xfff00000 ;  /* 0xfff0000017057836 */ /* 0x000fe40000000000 */
[----:B------:R-:W-:-:S04]  /*1260*/  IMAD.MOV.U32 R4, RZ, RZ, R22 ;  /* 0x000000ffff047224 */ /* 0x000fc800078e0016 */
[----:B------:R-:W-:-:S08]  /*1270*/  DFMA R10, R12, -R12, R18 ;  /* 0x8000000c0c0a722b */ /* 0x000fd00000000012 */
[----:B------:R-:W-:Y:S01]  /*1280*/  DFMA R2, R10, R4, R12 ;  /* 0x000000040a02722b */ /* 0x000fe2000000000c */
[----:B------:R-:W-:Y:S10]  /*1290*/  @!P0 BRA `(.L_x_37) ;  /* 0x00000000001c8947 */ /* 0x000ff40003800000 */
[----:B------:R-:W-:Y:S01]  /*12a0*/  IMAD.MOV.U32 R0, RZ, RZ, R22 ;  /* 0x000000ffff007224 */ /* 0x000fe200078e0016 */
[----:B------:R-:W-:Y:S01]  /*12b0*/  MOV R23, R11 ;  /* 0x0000000b00177202 */ /* 0x000fe20000000f00 */
[----:B------:R-:W-:Y:S01]  /*12c0*/  IMAD.MOV.U32 R9, RZ, RZ, R5 ;  /* 0x000000ffff097224 */ /* 0x000fe200078e0005 */
[----:B------:R-:W-:-:S07]  /*12d0*/  MOV R4, 0x12f0 ;  /* 0x000012f000047802 */ /* 0x000fce0000000f00 */
[----:B------:R-:W-:Y:S05]  /*12e0*/  CALL.REL.NOINC `($__internal_1_$__cuda_sm20_dsqrt_rn_f64_mediumpath_v1) ;  /* 0x00000008008c7944 */ /* 0x000fea0003c00000 */
[----:B------:R-:W-:Y:S02]  /*12f0*/  IMAD.MOV.U32 R2, RZ, RZ, R8 ;  /* 0x000000ffff027224 */ /* 0x000fe400078e0008 */
[----:B------:R-:W-:-:S07]  /*1300*/  IMAD.MOV.U32 R3, RZ, RZ, R9 ;  /* 0x000000ffff037224 */ /* 0x000fce00078e0009 */
.L_x_37:
[----:B------:R-:W-:Y:S05]  /*1310*/  BSYNC.RECONVERGENT B1 ;  /* 0x0000000000017941 */ /* 0x000fea0003800200 */
.L_x_36:
        /* <DEDUP_REMOVED lines=10> */
[----:B------:R-:W-:-:S08]  /*13c0*/  DFMA R18, R10, R8, R4 ;  /* 0x000000080a12722b */ /* 0x000fd00000000004 */
        /* <DEDUP_REMOVED lines=9> */
[----:B------:R-:W-:Y:S01]  /*1460*/  MOV R18, R16 ;  /* 0x0000001000127202 */ /* 0x000fe20000000f00 */
[----:B------:R-:W-:Y:S01]  /*1470*/  IMAD.MOV.U32 R13, RZ, RZ, R9 ;  /* 0x000000ffff0d7224 */ /* 0x000fe200078e0009 */
[----:B------:R-:W-:Y:S01]  /*1480*/  MOV R4, 0x14d0 ;  /* 0x000014d000047802 */ /* 0x000fe20000000f00 */
[----:B------:R-:W-:Y:S02]  /*1490*/  IMAD.MOV.U32 R19, RZ, RZ, R17 ;  /* 0x000000ffff137224 */ /* 0x000fe400078e0011 */
[----:B------:R-:W-:Y:S02]  /*14a0*/  IMAD.MOV.U32 R10, RZ, RZ, R22 ;  /* 0x000000ffff0a7224 */ /* 0x000fe400078e0016 */
[----:B------:R-:W-:-:S07]  /*14b0*/  IMAD.MOV.U32 R9, RZ, RZ, R11 ;  /* 0x000000ffff097224 */ /* 0x000fce00078e000b */
[----:B------:R-:W-:Y:S05]  /*14c0*/  CALL.REL.NOINC `($__internal_1_$__cuda_sm20_dsqrt_rn_f64_mediumpath_v1) ;  /* 0x0000000800147944 */ /* 0x000fea0003c00000 */
[----:B------:R-:W-:Y:S02]  /*14d0*/  IMAD.MOV.U32 R12, RZ, RZ, R8 ;  /* 0x000000ffff0c7224 */ /* 0x000fe400078e0008 */
[----:B------:R-:W-:-:S07]  /*14e0*/  IMAD.MOV.U32 R13, RZ, RZ, R9 ;  /* 0x000000ffff0d7224 */ /* 0x000fce00078e0009 */
.L_x_39:
[----:B------:R-:W-:Y:S05]  /*14f0*/  BSYNC.RECONVERGENT B1 ;  /* 0x0000000000017941 */ /* 0x000fea0003800200 */
.L_x_38:
[----:B------:R-:W-:Y:S01]  /*1500*/  DMUL R4, R12, R2 ;  /* 0x000000020c047228 */ /* 0x000fe20000000000 */
[----:B------:R-:W-:Y:S01]  /*1510*/  FSETP.GEU.AND P1, PT, |R21|, 6.5827683646048100446e-37, PT ;  /* 0x036000001500780b */ /* 0x000fe20003f2e200 */
[----:B------:R-:W-:Y:S01]  /*1520*/  IMAD.MOV.U32 R2, RZ, RZ, 0x1 ;  /* 0x00000001ff027424 */ /* 0x000fe200078e00ff */
[----:B------:R-:W-:Y:S03]  /*1530*/  BSSY.RECONVERGENT B1, `(.L_x_40) ;  /* 0x0000011000017945 */ /* 0x000fe60003800200 */
[----:B------:R-:W0:Y:S02]  /*1540*/  MUFU.RCP64H R3, R5 ;  /* 0x0000000500037308 */ /* 0x000e240000001800 */
[----:B0-----:R-:W-:-:S08]  /*1550*/  DFMA R8, -R4, R2, 1 ;  /* 0x3ff000000408742b */ /* 0x001fd00000000102 */
[----:B------:R-:W-:-:S08]  /*1560*/  DFMA R8, R8, R8, R8 ;  /* 0x000000080808722b */ /* 0x000fd00000000008 */
[----:B------:R-:W-:-:S08]  /*1570*/  DFMA R8, R2, R8, R2 ;  /* 0x000000080208722b */ /* 0x000fd00000000002 */
[----:B------:R-:W-:-:S08]  /*1580*/  DFMA R2, -R4, R8, 1 ;  /* 0x3ff000000402742b */ /* 0x000fd00000000108 */
[----:B------:R-:W-:-:S08]  /*1590*/  DFMA R2, R8, R2, R8 ;  /* 0x000000020802722b */ /* 0x000fd00000000008 */
[----:B------:R-:W-:-:S08]  /*15a0*/  DMUL R8, R2, R20 ;  /* 0x0000001402087228 */ /* 0x000fd00000000000 */
[----:B------:R-:W-:-:S08]  /*15b0*/  DFMA R10, -R4, R8, R20 ;  /* 0x00000008040a722b */ /* 0x000fd00000000114 */
[----:B------:R-:W-:-:S10]  /*15c0*/  DFMA R2, R2, R10, R8 ;  /* 0x0000000a0202722b */ /* 0x000fd40000000008 */
[----:B------:R-:W-:-:S05]  /*15d0*/  FFMA R0, RZ, R5, R3 ;  /* 0x00000005ff007223 */ /* 0x000fca0000000003 */
[----:B------:R-:W-:-:S13]  /*15e0*/  FSETP.GT.AND P0, PT, |R0|, 1.469367938527859385e-39, PT ;  /* 0x001000000000780b */ /* 0x000fda0003f04200 */
[----:B------:R-:W-:Y:S05]  /*15f0*/  @P0 BRA P1, `(.L_x_41) ;  /* 0x0000000000100947 */ /* 0x000fea0000800000 */
[----:B------:R-:W-:-:S07]  /*1600*/  MOV R0, 0x1620 ;  /* 0x0000162000007802 */ /* 0x000fce0000000f00 */
[----:B------:R-:W-:Y:S05]  /*1610*/  CALL.REL.NOINC `($__internal_0_$__cuda_sm20_div_rn_f64_full) ;  /* 0x0000000000507944 */ /* 0x000fea0003c00000 */
[----:B------:R-:W-:Y:S01]  /*1620*/  MOV R2, R10 ;  /* 0x0000000a00027202 */ /* 0x000fe20000000f00 */
[----:B------:R-:W-:-:S07]  /*1630*/  IMAD.MOV.U32 R3, RZ, RZ, R11 ;  /* 0x000000ffff037224 */ /* 0x000fce00078e000b */
.L_x_41:
[----:B------:R-:W-:Y:S05]  /*1640*/  BSYNC.RECONVERGENT B1 ;  /* 0x0000000000017941 */ /* 0x000fea0003800200 */
.L_x_40:
[----:B------:R-:W-:Y:S02]  /*1650*/  IMAD.MOV.U32 R20, RZ, RZ, R2 ;  /* 0x000000ffff147224 */ /* 0x000fe400078e0002 */
[----:B------:R-:W-:-:S07]  /*1660*/  IMAD.MOV.U32 R21, RZ, RZ, R3 ;  /* 0x000000ffff157224 */ /* 0x000fce00078e0003 */
.L_x_35:
[----:B------:R-:W-:Y:S05]  /*1670*/  BSYNC.RECONVERGENT B0 ;  /* 0x0000000000007941 */ /* 0x000fea0003800200 */
.L_x_34:
[----:B------:R-:W0:Y:S01]  /*1680*/  I2F.F64 R2, R7 ;  /* 0x0000000700027312 */ /* 0x000e220000201c00 */
[----:B------:R-:W1:Y:S01]  /*1690*/  LDC.64 R8, c[0x0][0x390] ;  /* 0x0000e400ff087b82 */ /* 0x000e620000000a00 */
[----:B------:R-:W2:Y:S01]  /*16a0*/  LDCU UR6, c[0x0][0x3b4] ;  /* 0x00007680ff0677ac */ /* 0x000ea20008000800 */
[----:B------:R-:W-:Y:S01]  /*16b0*/  ISETP.GE.AND P0, PT, R7, 0x5, PT ;  /* 0x000000050700780c */ /* 0x000fe20003f06270 */
[----:B------:R-:W-:Y:S01]  /*16c0*/  UMOV UR4, 0x9999999a ;  /* 0x9999999a00047882 */ /* 0x000fe20000000000 */
[----:B------:R-:W-:Y:S02]  /*16d0*/  UMOV UR5, 0x3fc99999 ;  /* 0x3fc9999900057882 */ /* 0x000fe40000000000 */
[----:B0-----:R-:W-:Y:S01]  /*16e0*/  DMUL R2, R2, UR4 ;  /* 0x0000000402027c28 */ /* 0x001fe20008000000 */
[----:B--2---:R-:W-:-:S07]  /*16f0*/  IMAD R15, R15, UR6, R14 ;  /* 0x000000060f0f7c24 */ /* 0x004fce000f8e020e */
[----:B------:R-:W-:-:S10]  /*1700*/  DMUL R2, R2, R20 ;  /* 0x0000001402027228 */ /* 0x000fd40000000000 */
[----:B------:R-:W-:Y:S02]  /*1710*/  FSEL R4, R2, R20, !P0 ;  /* 0x0000001402047208 */ /* 0x000fe40004000000 */
[----:B------:R-:W-:Y:S01]  /*1720*/  FSEL R5, R3, R21, !P0 ;  /* 0x0000001503057208 */ /* 0x000fe20004000000 */
[----:B-1----:R-:W-:-:S05]  /*1730*/  IMAD.WIDE.U32 R2, R15, 0x8, R8 ;  /* 0x000000080f027825 */ /* 0x002fca00078e0008 */
[----:B------:R-:W-:Y:S01]  /*1740*/  STG.E.64 desc[UR8][R2.64], R4 ;  /* 0x0000000402007986 */ /* 0x000fe2000c101b08 */
[----:B------:R-:W-:Y:S05]  /*1750*/  EXIT ;  /* 0x000000000000794d */ /* 0x000fea0003800000 */
        .weak           $__internal_0_$__cuda_sm20_div_rn_f64_full
        .type           $__internal_0_$__cuda_sm20_div_rn_f64_full,@function
        .size           $__internal_0_$__cuda_sm20_div_rn_f64_full,($__internal_1_$__cuda_sm20_dsqrt_rn_f64_mediumpath_v1 - $__internal_0_$__cuda_sm20_div_rn_f64_full)
$__internal_0_$__cuda_sm20_div_rn_f64_full:
[C---:B------:R-:W-:Y:S01]  /*1760*/  FSETP.GEU.AND P0, PT, |R5|.reuse, 1.469367938527859385e-39, PT ;  /* 0x001000000500780b */ /* 0x040fe20003f0e200 */
[----:B------:R-:W-:Y:S01]  /*1770*/  BSSY.RECONVERGENT B2, `(.L_x_42) ;  /* 0x0000057000027945 */ /* 0x000fe20003800200 */
[----:B------:R-:W-:Y:S02]  /*1780*/  LOP3.LUT R2, R5, 0x800fffff, RZ, 0xc0, !PT ;  /* 0x800fffff05027812 */ /* 0x000fe400078ec0ff */
[C---:B------:R-:W-:Y:S02]  /*1790*/  FSETP.GEU.AND P2, PT, |R21|.reuse, 1.469367938527859385e-39, PT ;  /* 0x001000001500780b */ /* 0x040fe40003f4e200 */
[----:B------:R-:W-:Y:S01]  /*17a0*/  LOP3.LUT R3, R2, 0x3ff00000, RZ, 0xfc, !PT ;  /* 0x3ff0000002037812 */ /* 0x000fe200078efcff */
[----:B------:R-:W-:Y:S01]  /*17b0*/  IMAD.MOV.U32 R2, RZ, RZ, R4 ;  /* 0x000000ffff027224 */ /* 0x000fe200078e0004 */
[----:B------:R-:W-:Y:S02]  /*17c0*/  MOV R8, 0x1 ;  /* 0x0000000100087802 */ /* 0x000fe40000000f00 */
[----:B------:R-:W-:-:S03]  /*17d0*/  LOP3.LUT R6, R21, 0x7ff00000, RZ, 0xc0, !PT ;  /* 0x7ff0000015067812 */ /* 0x000fc600078ec0ff */
[----:B------:R-:W-:Y:S02]  /*17e0*/  @!P0 DMUL R2, R4, 8.98846567431157953865e+307 ;  /* 0x7fe0000004028828 */ /* 0x000fe40000000000 */
[----:B------:R-:W-:Y:S02]  /*17f0*/  IMAD.MOV.U32 R23, RZ, RZ, R6 ;  /* 0x000000ffff177224 */ /* 0x000fe400078e0006 */
[----:B------:R-:W-:Y:S02]  /*1800*/  @!P2 LOP3.LUT R17, R5, 0x7ff00000, RZ, 0xc0, !PT ;  /* 0x7ff000000511a812 */ /* 0x000fe400078ec0ff */
[----:B------:R-:W0:Y:S02]  /*1810*/  MUFU.RCP64H R9, R3 ;  /* 0x0000000300097308 */ /* 0x000e240000001800 */
[----:B------:R-:W-:Y:S01]  /*1820*/  @!P2 ISETP.GE.U32.AND P3, PT, R6, R17, PT ;  /* 0x000000110600a20c */ /* 0x000fe20003f66070 */
[----:B0-----:R-:W-:-:S08]  /*1830*/  DFMA R10, R8, -R2, 1 ;  /* 0x3ff00000080a742b */ /* 0x001fd00000000802 */
[----:B------:R-:W-:Y:S01]  /*1840*/  DFMA R12, R10, R10, R10 ;  /* 0x0000000a0a0c722b */ /* 0x000fe2000000000a */
[----:B------:R-:W-:Y:S01]  /*1850*/  IMAD.MOV.U32 R10, RZ, RZ, 0x1ca00000 ;  /* 0x1ca00000ff0a7424 */ /* 0x000fe200078e00ff */
[----:B------:R-:W-:-:S04]  /*1860*/  LOP3.LUT R11, R5, 0x7ff00000, RZ, 0xc0, !PT ;  /* 0x7ff00000050b7812 */ /* 0x000fc800078ec0ff */
[----:B------:R-:W-:Y:S02]  /*1870*/  @!P2 SEL R17, R10, 0x63400000, !P3 ;  /* 0x634000000a11a807 */ /* 0x000fe40005800000 */
[----:B------:R-:W-:Y:S01]  /*1880*/  DFMA R12, R8, R12, R8 ;  /* 0x0000000c080c722b */ /* 0x000fe20000000008 */
[-C--:B------:R-:W-:Y:S01]  /*1890*/  ISETP.GE.U32.AND P1, PT, R6, R11.reuse, PT ;  /* 0x0000000b0600720c */ /* 0x080fe20003f26070 */
[----:B------:R-:W-:Y:S01]  /*18a0*/  IMAD.MOV.U32 R8, RZ, RZ, R20 ;  /* 0x000000ffff087224 */ /* 0x000fe200078e0014 */
[--C-:B------:R-:W-:Y:S02]  /*18b0*/  @!P2 LOP3.LUT R18, R17, 0x80000000, R21.reuse, 0xf8, !PT ;  /* 0x800000001112a812 */ /* 0x100fe400078ef815 */
[----:B------:R-:W-:Y:S02]  /*18c0*/  SEL R9, R10, 0x63400000, !P1 ;  /* 0x634000000a097807 */ /* 0x000fe40004800000 */
[----:B------:R-:W-:Y:S01]  /*18d0*/  @!P2 LOP3.LUT R19, R18, 0x100000, RZ, 0xfc, !PT ;  /* 0x001000001213a812 */ /* 0x000fe200078efcff */
[----:B------:R-:W-:Y:S01]  /*18e0*/  @!P2 IMAD.MOV.U32 R18, RZ, RZ, RZ ;  /* 0x000000ffff12a224 */ /* 0x000fe200078e00ff */
[----:B------:R-:W-:Y:S01]  /*18f0*/  LOP3.LUT R9, R9, 0x800fffff, R21, 0xf8, !PT ;  /* 0x800fffff09097812 */ /* 0x000fe200078ef815 */
[----:B------:R-:W-:Y:S01]  /*1900*/  DFMA R16, R12, -R2, 1 ;  /* 0x3ff000000c10742b */ /* 0x000fe20000000802 */
[----:B------:R-:W-:-:S02]  /*1910*/  MOV R22, R11 ;  /* 0x0000000b00167202 */ /* 0x000fc40000000f00 */
[----:B------:R-:W-:Y:S02]  /*1920*/  @!P0 LOP3.LUT R22, R3, 0x7ff00000, RZ, 0xc0, !PT ;  /* 0x7ff0000003168812 */ /* 0x000fe400078ec0ff */
[----:B------:R-:W-:-:S03]  /*1930*/  @!P2 DFMA R8, R8, 2, -R18 ;  /* 0x400000000808a82b */ /* 0x000fc60000000812 */
[----:B------:R-:W-:Y:S01]  /*1940*/  DFMA R12, R12, R16, R12 ;  /* 0x000000100c0c722b */ /* 0x000fe2000000000c */
[----:B------:R-:W-:-:S06]  /*1950*/  VIADD R24, R22, 0xffffffff ;  /* 0xffffffff16187836 */ /* 0x000fcc0000000000 */
[----:B------:R-:W-:Y:S01]  /*1960*/  @!P2 LOP3.LUT R23, R9, 0x7ff00000, RZ, 0xc0, !PT ;  /* 0x7ff000000917a812 */ /* 0x000fe200078ec0ff */
[----:B------:R-:W-:-:S04]  /*1970*/  DMUL R16, R12, R8 ;  /* 0x000000080c107228 */ /* 0x000fc80000000000 */
[----:B------:R-:W-:-:S04]  /*1980*/  VIADD R11, R23, 0xffffffff ;  /* 0xffffffff170b7836 */ /* 0x000fc80000000000 */
[----:B------:R-:W-:Y:S01]  /*1990*/  DFMA R18, R16, -R2, R8 ;  /* 0x800000021012722b */ /* 0x000fe20000000008 */
[----:B------:R-:W-:-:S04]  /*19a0*/  ISETP.GT.U32.AND P0, PT, R11, 0x7feffffe, PT ;  /* 0x7feffffe0b00780c */ /* 0x000fc80003f04070 */
[----:B------:R-:W-:-:S03]  /*19b0*/  ISETP.GT.U32.OR P0, PT, R24, 0x7feffffe, P0 ;  /* 0x7feffffe1800780c */ /* 0x000fc60000704470 */
[----:B------:R-:W-:-:S10]  /*19c0*/  DFMA R12, R12, R18, R16 ;  /* 0x000000120c0c722b */ /* 0x000fd40000000010 */
[----:B------:R-:W-:Y:S05]  /*19d0*/  @P0 BRA `(.L_x_43) ;  /* 0x00000000006c0947 */ /* 0x000fea0003800000 */
[----:B------:R-:W-:Y:S02]  /*19e0*/  LOP3.LUT R17, R5, 0x7ff00000, RZ, 0xc0, !PT ;  /* 0x7ff0000005117812 */ /* 0x000fe400078ec0ff */
[----:B------:R-:W-:Y:S02]  /*19f0*/  MOV R16, RZ ;  /* 0x000000ff00107202 */ /* 0x000fe40000000f00 */
[CC--:B------:R-:W-:Y:S02]  /*1a00*/  VIADDMNMX R11, R6.reuse, -R17.reuse, 0xb9600000, !PT ;  /* 0xb9600000060b7446 */ /* 0x0c0fe40007800911 */
[----:B------:R-:W-:Y:S02]  /*1a10*/  ISETP.GE.U32.AND P0, PT, R6, R17, PT ;  /* 0x000000110600720c */ /* 0x000fe40003f06070 */
[----:B------:R-:W-:Y:S02]  /*1a20*/  VIMNMX R11, PT, PT, R11, 0x46a00000, PT ;  /* 0x46a000000b0b7848 */ /* 0x000fe40003fe0100 */
[----:B------:R-:W-:-:S05]  /*1a30*/  SEL R6, R10, 0x63400000, !P0 ;  /* 0x634000000a067807 */ /* 0x000fca0004000000 */
[----:B------:R-:W-:-:S04]  /*1a40*/  IMAD.IADD R6, R11, 0x1, -R6 ;  /* 0x000000010b067824 */ /* 0x000fc800078e0a06 */
[----:B------:R-:W-:-:S06]  /*1a50*/  VIADD R17, R6, 0x7fe00000 ;  /* 0x7fe0000006117836 */ /* 0x000fcc0000000000 */
[----:B------:R-:W-:-:S10]  /*1a60*/  DMUL R10, R12, R16 ;  /* 0x000000100c0a7228 */ /* 0x000fd40000000000 */
[----:B------:R-:W-:-:S13]  /*1a70*/  FSETP.GTU.AND P0, PT, |R11|, 1.469367938527859385e-39, PT ;  /* 0x001000000b00780b */ /* 0x000fda0003f0c200 */
[----:B------:R-:W-:Y:S05]  /*1a80*/  @P0 BRA `(.L_x_44) ;  /* 0x0000000000940947 */ /* 0x000fea0003800000 */
[----:B------:R-:W-:Y:S01]  /*1a90*/  DFMA R2, R12, -R2, R8 ;  /* 0x800000020c02722b */ /* 0x000fe20000000008 */
[----:B------:R-:W-:-:S09]  /*1aa0*/  IMAD.MOV.U32 R16, RZ, RZ, RZ ;  /* 0x000000ffff107224 */ /* 0x000fd200078e00ff */
[C---:B------:R-:W-:Y:S02]  /*1ab0*/  FSETP.NEU.AND P0, PT, R3.reuse, RZ, PT ;  /* 0x000000ff0300720b */ /* 0x040fe40003f0d000 */
[----:B------:R-:W-:-:S04]  /*1ac0*/  LOP3.LUT R5, R3, 0x80000000, R5, 0x48, !PT ;  /* 0x8000000003057812 */ /* 0x000fc800078e4805 */
[----:B------:R-:W-:-:S07]  /*1ad0*/  LOP3.LUT R17, R5, R17, RZ, 0xfc, !PT ;  /* 0x0000001105117212 */ /* 0x000fce00078efcff */
[----:B------:R-:W-:Y:S05]  /*1ae0*/  @!P0 BRA `(.L_x_44) ;  /* 0x00000000007c8947 */ /* 0x000fea0003800000 */
[----:B------:R-:W-:Y:S02]  /*1af0*/  IMAD.MOV R3, RZ, RZ, -R6 ;  /* 0x000000ffff037224 */ /* 0x000fe400078e0a06 */
[----:B------:R-:W-:-:S06]  /*1b00*/  IMAD.MOV.U32 R2, RZ, RZ, RZ ;  /* 0x000000ffff027224 */ /* 0x000fcc00078e00ff */
[----:B------:R-:W-:Y:S02]  /*1b10*/  DFMA R2, R10, -R2, R12 ;  /* 0x800000020a02722b */ /* 0x000fe4000000000c */
[----:B------:R-:W-:-:S04]  /*1b20*/  DMUL.RP R12, R12, R16 ;  /* 0x000000100c0c7228 */ /* 0x000fc80000008000 */
[----:B------:R-:W-:-:S04]  /*1b30*/  IADD3 R2, PT, PT, -R6, -0x43300000, RZ ;  /* 0xbcd0000006027810 */ /* 0x000fc80007ffe1ff */
[----:B------:R-:W-:Y:S02]  /*1b40*/  FSETP.NEU.AND P0, PT, |R3|, R2, PT ;  /* 0x000000020300720b */ /* 0x000fe40003f0d200 */
[----:B------:R-:W-:Y:S02]  /*1b50*/  LOP3.LUT R5, R13, R5, RZ, 0x3c, !PT ;  /* 0x000000050d057212 */ /* 0x000fe400078e3cff */
[----:B------:R-:W-:Y:S02]  /*1b60*/  FSEL R10, R12, R10, !P0 ;  /* 0x0000000a0c0a7208 */ /* 0x000fe40004000000 */
[----:B------:R-:W-:Y:S01]  /*1b70*/  FSEL R11, R5, R11, !P0 ;  /* 0x0000000b050b7208 */ /* 0x000fe20004000000 */
[----:B------:R-:W-:Y:S06]  /*1b80*/  BRA `(.L_x_44) ;  /* 0x0000000000547947 */ /* 0x000fec0003800000 */
.L_x_43:
[----:B------:R-:W-:-:S14]  /*1b90*/  DSETP.NAN.AND P0, PT, R20, R20, PT ;  /* 0x000000141400722a */ /* 0x000fdc0003f08000 */
[----:B------:R-:W-:Y:S05]  /*1ba0*/  @P0 BRA `(.L_x_45) ;  /* 0x0000000000440947 */ /* 0x000fea0003800000 */
[----:B------:R-:W-:-:S14]  /*1bb0*/  DSETP.NAN.AND P0, PT, R4, R4, PT ;  /* 0x000000040400722a */ /* 0x000fdc0003f08000 */
[----:B------:R-:W-:Y:S05]  /*1bc0*/  @P0 BRA `(.L_x_46) ;  /* 0x0000000000300947 */ /* 0x000fea0003800000 */
[----:B------:R-:W-:Y:S01]  /*1bd0*/  ISETP.NE.AND P0, PT, R23, R22, PT ;  /* 0x000000161700720c */ /* 0x000fe20003f05270 */
[----:B------:R-:W-:Y:S01]  /*1be0*/  IMAD.MOV.U32 R10, RZ, RZ, 0x0 ;  /* 0x00000000ff0a7424 */ /* 0x000fe200078e00ff */
[----:B------:R-:W-:-:S11]  /*1bf0*/  MOV R11, 0xfff80000 ;  /* 0xfff80000000b7802 */ /* 0x000fd60000000f00 */
[----:B------:R-:W-:Y:S05]  /*1c00*/  @!P0 BRA `(.L_x_44) ;  /* 0x0000000000348947 */ /* 0x000fea0003800000 */
[----:B------:R-:W-:Y:S02]  /*1c10*/  ISETP.NE.AND P0, PT, R23, 0x7ff00000, PT ;  /* 0x7ff000001700780c */ /* 0x000fe40003f05270 */
[----:B------:R-:W-:Y:S02]  /*1c20*/  LOP3.LUT R11, R21, 0x80000000, R5, 0x48, !PT ;  /* 0x80000000150b7812 */ /* 0x000fe400078e4805 */
[----:B------:R-:W-:-:S13]  /*1c30*/  ISETP.EQ.OR P0, PT, R22, RZ, !P0 ;  /* 0x000000ff1600720c */ /* 0x000fda0004702670 */
[----:B------:R-:W-:Y:S01]  /*1c40*/  @P0 LOP3.LUT R2, R11, 0x7ff00000, RZ, 0xfc, !PT ;  /* 0x7ff000000b020812 */ /* 0x000fe200078efcff */
[----:B------:R-:W-:Y:S02]  /*1c50*/  @!P0 IMAD.MOV.U32 R10, RZ, RZ, RZ ;  /* 0x000000ffff0a8224 */ /* 0x000fe400078e00ff */
[----:B------:R-:W-:Y:S02]  /*1c60*/  @P0 IMAD.MOV.U32 R10, RZ, RZ, RZ ;  /* 0x000000ffff0a0224 */ /* 0x000fe400078e00ff */
[----:B------:R-:W-:Y:S01]  /*1c70*/  @P0 IMAD.MOV.U32 R11, RZ, RZ, R2 ;  /* 0x000000ffff0b0224 */ /* 0x000fe200078e0002 */
[----:B------:R-:W-:Y:S06]  /*1c80*/  BRA `(.L_x_44) ;  /* 0x0000000000147947 */ /* 0x000fec0003800000 */
.L_x_46:
[----:B------:R-:W-:Y:S01]  /*1c90*/  LOP3.LUT R11, R5, 0x80000, RZ, 0xfc, !PT ;  /* 0x00080000050b7812 */ /* 0x000fe200078efcff */
[----:B------:R-:W-:Y:S01]  /*1ca0*/  IMAD.MOV.U32 R10, RZ, RZ, R4 ;  /* 0x000000ffff0a7224 */ /* 0x000fe200078e0004 */
[----:B------:R-:W-:Y:S06]  /*1cb0*/  BRA `(.L_x_44) ;  /* 0x0000000000087947 */ /* 0x000fec0003800000 */
.L_x_45:
[----:B------:R-:W-:Y:S02]  /*1cc0*/  LOP3.LUT R11, R21, 0x80000, RZ, 0xfc, !PT ;  /* 0x00080000150b7812 */ /* 0x000fe400078efcff */
[----:B------:R-:W-:-:S07]  /*1cd0*/  MOV R10, R20 ;  /* 0x00000014000a7202 */ /* 0x000fce0000000f00 */
.L_x_44:
[----:B------:R-:W-:Y:S05]  /*1ce0*/  BSYNC.RECONVERGENT B2 ;  /* 0x0000000000027941 */ /* 0x000fea0003800200 */
.L_x_42:
[----:B------:R-:W-:Y:S02]  /*1cf0*/  IMAD.MOV.U32 R2, RZ, RZ, R0 ;  /* 0x000000ffff027224 */ /* 0x000fe400078e0000 */
[----:B------:R-:W-:-:S04]  /*1d00*/  IMAD.MOV.U32 R3, RZ, RZ, 0x0 ;  /* 0x00000000ff037424 */ /* 0x000fc800078e00ff */
[----:B------:R-:W-:Y:S05]  /*1d10*/  RET.REL.NODEC R2 `(_Z14matrixMultiplyPdS_S_S_iiiiii) ;  /* 0xffffffe002b87950 */ /* 0x000fea0003c3ffff */
        .weak           $__internal_1_$__cuda_sm20_dsqrt_rn_f64_mediumpath_v1
        .type           $__internal_1_$__cuda_sm20_dsqrt_rn_f64_mediumpath_v1,@function
        .size           $__internal_1_$__cuda_sm20_dsqrt_rn_f64_mediumpath_v1,(.L_x_348 - $__internal_1_$__cuda_sm20_dsqrt_rn_f64_mediumpath_v1)
$__internal_1_$__cuda_sm20_dsqrt_rn_f64_mediumpath_v1:
[----:B------:R-:W-:Y:S01]  /*1d20*/  ISETP.GE.U32.AND P0, PT, R8, -0x3400000, PT ;  /* 0xfcc000000800780c */ /* 0x000fe20003f06070 */
[----:B------:R-:W-:Y:S01]  /*1d30*/  BSSY.RECONVERGENT B2, `(.L_x_47) ;  /* 0x0000025000027945 */ /* 0x000fe20003800200 */
[----:B------:R-:W-:Y:S02]  /*1d40*/  IMAD.MOV.U32 R11, RZ, RZ, R23 ;  /* 0x000000ffff0b7224 */ /* 0x000fe400078e0017 */
[----:B------:R-:W-:-:S09]  /*1d50*/  IMAD.MOV.U32 R8, RZ, RZ, R0 ;  /* 0x000000ffff087224 */ /* 0x000fd200078e0000 */
[----:B------:R-:W-:Y:S05]  /*1d60*/  @!P0 BRA `(.L_x_48) ;  /* 0x0000000000208947 */ /* 0x000fea0003800000 */
[----:B------:R-:W-:-:S10]  /*1d70*/  DFMA.RM R10, R10, R8, R12 ;  /* 0x000000080a0a722b */ /* 0x000fd4000000400c */
[----:B------:R-:W-:-:S04]  /*1d80*/  IADD3 R8, P0, PT, R10, 0x1, RZ ;  /* 0x000000010a087810 */ /* 0x000fc80007f1e0ff */
[----:B------:R-:W-:-:S06]  /*1d90*/  IADD3.X R9, PT, PT, RZ, R11, RZ, P0, !PT ;  /* 0x0000000bff097210 */ /* 0x000fcc00007fe4ff */
[----:B------:R-:W-:-:S08]  /*1da0*/  DFMA.RP R18, -R10, R8, R18 ;  /* 0x000000080a12722b */ /* 0x000fd00000008112 */
[----:B------:R-:W-:-:S06]  /*1db0*/  DSETP.GT.AND P0, PT, R18, RZ, PT ;  /* 0x000000ff1200722a */ /* 0x000fcc0003f04000 */
[----:B------:R-:W-:Y:S02]  /*1dc0*/  FSEL R8, R8, R10, P0 ;  /* 0x0000000a08087208 */ /* 0x000fe40000000000 */
[----:B------:R-:W-:Y:S01]  /*1dd0*/  FSEL R9, R9, R11, P0 ;  /* 0x0000000b09097208 */ /* 0x000fe20000000000 */
[----:B------:R-:W-:Y:S06]  /*1de0*/  BRA `(.L_x_49) ;  /* 0x0000000000647947 */ /* 0x000fec0003800000 */
.L_x_48:
[----:B------:R-:W-:-:S14]  /*1df0*/  DSETP.NE.AND P0, PT, R18, RZ, PT ;  /* 0x000000ff1200722a */ /* 0x000fdc0003f05000 */
[----:B------:R-:W-:Y:S05]  /*1e00*/  @!P0 BRA `(.L_x_50) ;  /* 0x0000000000588947 */ /* 0x000fea0003800000 */
[----:B------:R-:W-:-:S13]  /*1e10*/  ISETP.GE.AND P0, PT, R19, RZ, PT ;  /* 0x000000ff1300720c */ /* 0x000fda0003f06270 */
[----:B------:R-:W-:Y:S02]  /*1e20*/  @!P0 IMAD.MOV.U32 R8, RZ, RZ, 0x0 ;  /* 0x00000000ff088424 */ /* 0x000fe400078e00ff */
[----:B------:R-:W-:Y:S01]  /*1e30*/  @!P0 IMAD.MOV.U32 R9, RZ, RZ, -0x80000 ;  /* 0xfff80000ff098424 */ /* 0x000fe200078e00ff */
[----:B------:R-:W-:Y:S06]  /*1e40*/  @!P0 BRA `(.L_x_49) ;  /* 0x00000000004c8947 */ /* 0x000fec0003800000 */
[----:B------:R-:W-:-:S13]  /*1e50*/  ISETP.GT.AND P0, PT, R19, 0x7fefffff, PT ;  /* 0x7fefffff1300780c */ /* 0x000fda0003f04270 */
[----:B------:R-:W-:Y:S05]  /*1e60*/  @P0 BRA `(.L_x_50) ;  /* 0x0000000000400947 */ /* 0x000fea0003800000 */
[----:B------:R-:W-:Y:S01]  /*1e70*/  DMUL R18, R18, 8.11296384146066816958e+31 ;  /* 0x4690000012127828 */ /* 0x000fe20000000000 */
[----:B------:R-:W-:Y:S01]  /*1e80*/  IMAD.MOV.U32 R8, RZ, RZ, RZ ;  /* 0x000000ffff087224 */ /* 0x000fe200078e00ff */
[----:B------:R-:W-:Y:S01]  /*1e90*/  MOV R13, 0x3fd80000 ;  /* 0x3fd80000000d7802 */ /* 0x000fe20000000f00 */
[----:B------:R-:W-:-:S03]  /*1ea0*/  IMAD.MOV.U32 R12, RZ, RZ, 0x0 ;  /* 0x00000000ff0c7424 */ /* 0x000fc600078e00ff */
[----:B------:R-:W0:Y:S02]  /*1eb0*/  MUFU.RSQ64H R9, R19 ;  /* 0x0000001300097308 */ /* 0x000e240000001c00 */
[----:B0-----:R-:W-:-:S08]  /*1ec0*/  DMUL R10, R8, R8 ;  /* 0x00000008080a7228 */ /* 0x001fd00000000000 */
[----:B------:R-:W-:-:S08]  /*1ed0*/  DFMA R10, R18, -R10, 1 ;  /* 0x3ff00000120a742b */ /* 0x000fd0000000080a */
[----:B------:R-:W-:Y:S02]  /*1ee0*/  DFMA R12, R10, R12, 0.5 ;  /* 0x3fe000000a0c742b */ /* 0x000fe4000000000c */
[----:B------:R-:W-:-:S08]  /*1ef0*/  DMUL R10, R8, R10 ;  /* 0x0000000a080a7228 */ /* 0x000fd00000000000 */
[----:B------:R-:W-:-:S08]  /*1f00*/  DFMA R10, R12, R10, R8 ;  /* 0x0000000a0c0a722b */ /* 0x000fd00000000008 */
[----:B------:R-:W-:Y:S02]  /*1f10*/  DMUL R8, R18, R10 ;  /* 0x0000000a12087228 */ /* 0x000fe40000000000 */
[----:B------:R-:W-:-:S06]  /*1f20*/  VIADD R11, R11, 0xfff00000 ;  /* 0xfff000000b0b7836 */ /* 0x000fcc0000000000 */
[----:B------:R-:W-:-:S08]  /*1f30*/  DFMA R12, R8, -R8, R18 ;  /* 0x80000008080c722b */ /* 0x000fd00000000012 */
[----:B------:R-:W-:-:S10]  /*1f40*/  DFMA R8, R10, R12, R8 ;  /* 0x0000000c0a08722b */ /* 0x000fd40000000008 */
[----:B------:R-:W-:Y:S01]  /*1f50*/  VIADD R9, R9, 0xfcb00000 ;  /* 0xfcb0000009097836 */ /* 0x000fe20000000000 */
[----:B------:R-:W-:Y:S06]  /*1f60*/  BRA `(.L_x_49) ;  /* 0x0000000000047947 */ /* 0x000fec0003800000 */
.L_x_50:
[----:B------:R-:W-:-:S11]  /*1f70*/  DADD R8, R18, R18 ;  /* 0x0000000012087229 */ /* 0x000fd60000000012 */
.L_x_49:
[----:B------:R-:W-:Y:S05]  /*1f80*/  BSYNC.RECONVERGENT B2 ;  /* 0x0000000000027941 */ /* 0x000fea0003800200 */
.L_x_47:
[----:B------:R-:W-:-:S04]  /*1f90*/  IMAD.MOV.U32 R5, RZ, RZ, 0x0 ;  /* 0x00000000ff057424 */ /* 0x000fc800078e00ff */
[----:B------:R-:W-:Y:S05]  /*1fa0*/  RET.REL.NODEC R4 `(_Z14matrixMultiplyPdS_S_S_iiiiii) ;  /* 0xffffffe004147950 */ /* 0x000fea0003c3ffff */
.L_x_51:
[----:B------:R-:W-:-:S00]  /*1fb0*/  BRA `(.L_x_51) ;  /* 0xfffffffc00fc7947 */ /* 0x000fc0000383ffff */
[----:B------:R-:W-:-:S00]  /*1fc0*/  NOP ;  /* 0x0000000000007918 */ /* 0x000fc00000000000 */
        /* <DEDUP_REMOVED lines=11> */
.L_x_348:


//--------------------- .text._Z11mean_kernelPdS_ii --------------------------
	.section	.text._Z11mean_kernelPdS_ii,"ax",@progbits
	.align	128
        .global         _Z11mean_kernelPdS_ii
        .type           _Z11mean_kernelPdS_ii,@function
        .size           _Z11mean_kernelPdS_ii,(.L_x_349 - _Z11mean_kernelPdS_ii)
        .other          _Z11mean_kernelPdS_ii,@"STO_CUDA_ENTRY STV_DEFAULT"
_Z11mean_kernelPdS_ii:
.text._Z11mean_kernelPdS_ii:
[----:B------:R-:W-:Y:S01]  /*0000*/  LDC R1, c[0x0][0x37c] ;  /* 0x0000df00ff017b82 */ /* 0x000fe20000000800 */
[----:B------:R-:W0:Y:S07]  /*0010*/  S2R R0, SR_TID.X ;  /* 0x0000000000007919 */ /* 0x000e2e0000002100 */
[----:B------:R-:W0:Y:S01]  /*0020*/  S2UR UR4, SR_CTAID.X ;  /* 0x00000000000479c3 */ /* 0x000e220000002500 */
[----:B------:R-:W1:Y:S07]  /*0030*/  LDCU UR5, c[0x0][0x394] ;  /* 0x00007280ff0577ac */ /* 0x000e6e0008000800 */
[----:B------:R-:W0:Y:S02]  /*0040*/  LDC R3, c[0x0][0x360] ;  /* 0x0000d800ff037b82 */ /* 0x000e240000000800 */
[----:B0-----:R-:W-:-:S05]  /*0050*/  IMAD R0, R3, UR4, R0 ;  /* 0x0000000403007c24 */ /* 0x001fca000f8e0200 */
[----:B-1----:R-:W-:-:S13]  /*0060*/  ISETP.GT.AND P0, PT, R0, UR5, PT ;  /* 0x0000000500007c0c */ /* 0x002fda000bf04270 */
[----:B------:R-:W-:Y:S05]  /*0070*/  @P0 EXIT ;  /* 0x000000000000094d */ /* 0x000fea0003800000 */
[----:B------:R-:W0:Y:S01]  /*0080*/  LDCU UR7, c[0x0][0x390] ;  /* 0x00007200ff0777ac */ /* 0x000e220008000800 */
[----:B------:R-:W-:Y:S02]  /*0090*/  IMAD.MOV.U32 R2, RZ, RZ, 0x0 ;  /* 0x00000000ff027424 */ /* 0x000fe400078e00ff */
[----:B------:R-:W-:Y:S01]  /*00a0*/  IMAD.MOV.U32 R3, RZ, RZ, 0x7ff80000 ;  /* 0x7ff80000ff037424 */ /* 0x000fe200078e00ff */
[----:B------:R-:W1:Y:S01]  /*00b0*/  LDCU.64 UR12, c[0x0][0x358] ;  /* 0x00006b00ff0c77ac */ /* 0x000e620008000a00 */
[----:B0-----:R-:W-:-:S09]  /*00c0*/  UISETP.GE.AND UP0, UPT, UR7, 0x1, UPT ;  /* 0x000000010700788c */ /* 0x001fd2000bf06270 */
[----:B-1----:R-:W-:Y:S05]  /*00d0*/  BRA.U !UP0, `(.L_x_52) ;  /* 0x0000000d085c7547 */ /* 0x002fea000b800000 */
[----:B------:R-:W-:Y:S02]  /*00e0*/  UISETP.GE.U32.AND UP1, UPT, UR7, 0x10, UPT ;  /* 0x000000100700788c */ /* 0x000fe4000bf26070 */
[----:B------:R-:W-:Y:S01]  /*00f0*/  IMAD R22, R0, UR7, RZ ;  /* 0x0000000700167c24 */ /* 0x000fe2000f8e02ff */
[----:B------:R-:W-:Y:S01]  /*0100*/  ULOP3.LUT UR10, UR7, 0xf, URZ, 0xc0, !UPT ;  /* 0x0000000f070a7892 */ /* 0x000fe2000f8ec0ff */
[----:B------:R-:W-:Y:S01]  /*0110*/  IMAD.MOV.U32 R23, RZ, RZ, RZ ;  /* 0x000000ffff177224 */ /* 0x000fe200078e00ff */
[----:B------:R-:W-:Y:S01]  /*0120*/  CS2R R4, SRZ ;  /* 0x0000000000047805 */ /* 0x000fe2000001ff00 */
[----:B------:R-:W-:Y:S01]  /*0130*/  UMOV UR4, URZ ;  /* 0x000000ff00047c82 */ /* 0x000fe20008000000 */
[----:B------:R-:W-:Y:S02]  /*0140*/  UISETP.NE.AND UP0, UPT, UR10, URZ, UPT ;  /* 0x000000ff0a00728c */ /* 0x000fe4000bf05270 */
[----:B------:R-:W-:Y:S09]  /*0150*/  BRA.U !UP1, `(.L_x_53) ;  /* 0x00000005097c7547 */ /* 0x000ff2000b800000 */
[----:B------:R-:W0:Y:S01]  /*0160*/  LDCU.64 UR8, c[0x0][0x380] ;  /* 0x00007000ff0877ac */ /* 0x000e220008000a00 */
[----:B------:R-:W-:Y:S02]  /*0170*/  HFMA2 R23, -RZ, RZ, 0, 0 ;  /* 0x00000000ff177431 */ /* 0x000fe400000001ff */
[----:B------:R-:W-:Y:S01]  /*0180*/  IMAD.MOV.U32 R24, RZ, RZ, R22 ;  /* 0x000000ffff187224 */ /* 0x000fe200078e0016 */
[----:B------:R-:W-:Y:S01]  /*0190*/  CS2R R4, SRZ ;  /* 0x0000000000047805 */ /* 0x000fe2000001ff00 */
[----:B------:R-:W-:Y:S02]  /*01a0*/  ULOP3.LUT UR4, UR7, 0x7ffffff0, URZ, 0xc0, !UPT ;  /* 0x7ffffff007047892 */ /* 0x000fe4000f8ec0ff */
[----:B0-----:R-:W-:Y:S02]  /*01b0*/  UIADD3 UR5, UP1, UPT, UR8, 0x40, URZ ;  /* 0x0000004008057890 */ /* 0x001fe4000ff3e0ff */
[----:B------:R-:W-:Y:S02]  /*01c0*/  UIADD3 UR8, UPT, UPT, -UR4, URZ, URZ ;  /* 0x000000ff04087290 */ /* 0x000fe4000fffe1ff */
[----:B------:R-:W-:-:S12]  /*01d0*/  UIADD3.X UR6, UPT, UPT, URZ, UR9, URZ, UP1, !UPT ;  /* 0x00000009ff067290 */ /* 0x000fd80008ffe4ff */
.L_x_54:
[----:B------:R-:W-:Y:S02]  /*01e0*/  IMAD.U32 R2, RZ, RZ, UR5 ;  /* 0x00000005ff027e24 */ /* 0x000fe4000f8e00ff */
[----:B------:R-:W-:Y:S02]  /*01f0*/  IMAD.U32 R3, RZ, RZ, UR6 ;  /* 0x00000006ff037e24 */ /* 0x000fe4000f8e00ff */
[----:B------:R-:W-:-:S05]  /*0200*/  IMAD.WIDE R2, R24, 0x8, R2 ;  /* 0x0000000818027825 */ /* 0x000fca00078e0202 */
[----:B------:R-:W2:Y:S04]  /*0210*/  LDG.E.64 R6, desc[UR12][R2.64+-0x40] ;  /* 0xffffc00c02067981 */ /* 0x000ea8000c1e1b00 */
[----:B------:R-:W3:Y:S04]  /*0220*/  LDG.E.64 R8, desc[UR12][R2.64+-0x38] ;  /* 0xffffc80c02087981 */ /* 0x000ee8000c1e1b00 */
[----:B------:R-:W4:Y:S04]  /*0230*/  LDG.E.64 R10, desc[UR12][R2.64+-0x30] ;  /* 0xffffd00c020a7981 */ /* 0x000f28000c1e1b00 */
[----:B------:R-:W5:Y:S04]  /*0240*/  LDG.E.64 R12, desc[UR12][R2.64+-0x28] ;  /* 0xffffd80c020c7981 */ /* 0x000f68000c1e1b00 */
[----:B------:R-:W5:Y:S04]  /*0250*/  LDG.E.64 R14, desc[UR12][R2.64+-0x20] ;  /* 0xffffe00c020e7981 */ /* 0x000f68000c1e1b00 */
[----:B------:R-:W5:Y:S04]  /*0260*/  LDG.E.64 R16, desc[UR12][R2.64+-0x18] ;  /* 0xffffe80c02107981 */ /* 0x000f68000c1e1b00 */
[----:B------:R-:W5:Y:S04]  /*0270*/  LDG.E.64 R18, desc[UR12][R2.64+-0x10] ;  /* 0xfffff00c02127981 */ /* 0x000f68000c1e1b00 */
[----:B------:R-:W5:Y:S01]  /*0280*/  LDG.E.64 R20, desc[UR12][R2.64+-0x8] ;  /* 0xfffff80c02147981 */ /* 0x000f62000c1e1b00 */
[----:B------:R-:W-:-:S03]  /*0290*/  IADD3 R25, PT, PT, R23, 0x1, RZ ;  /* 0x0000000117197810 */ /* 0x000fc60007ffe0ff */
[----:B------:R-:W5:Y:S04]  /*02a0*/  LDG.E.64 R26, desc[UR12][R2.64+0x30] ;  /* 0x0000300c021a7981 */ /* 0x000f68000c1e1b00 */
[----:B------:R-:W5:Y:S01]  /*02b0*/  LDG.E.64 R28, desc[UR12][R2.64+0x38] ;  /* 0x0000380c021c7981 */ /* 0x000f62000c1e1b00 */
[C---:B--2---:R-:W-:Y:S02]  /*02c0*/  DADD R4, R6.reuse, R4 ;  /* 0x0000000006047229 */ /* 0x044fe40000000004 */
[----:B------:R-:W-:Y:S01]  /*02d0*/  DSETP.NEU.AND P0, PT, R6, RZ, PT ;  /* 0x000000ff0600722a */ /* 0x000fe20003f0d000 */
[----:B------:R-:W2:Y:S01]  /*02e0*/  LDG.E.64 R6, desc[UR12][R2.64] ;  /* 0x0000000c02067981 */ /* 0x000ea2000c1e1b00 */
[----:B---3--:R-:W-:-:S04]  /*02f0*/  DSETP.NEU.AND P1, PT, R8, RZ, PT ;  /* 0x000000ff0800722a */ /* 0x008fc80003f2d000 */
[----:B------:R-:W-:Y:S02]  /*0300*/  DADD R8, R4, R8 ;  /* 0x0000000004087229 */ /* 0x000fe40000000008 */
[----:B------:R-:W3:Y:S06]  /*0310*/  LDG.E.64 R4, desc[UR12][R2.64+0x8] ;  /* 0x0000080c02047981 */ /* 0x000eec000c1e1b00 */
[----:B------:R-:W-:Y:S01]  /*0320*/  @!P0 IMAD.MOV R25, RZ, RZ, R23 ;  /* 0x000000ffff198224 */ /* 0x000fe200078e0217 */
[----:B----4-:R-:W-:Y:S02]  /*0330*/  DSETP.NEU.AND P0, PT, R10, RZ, PT ;  /* 0x000000ff0a00722a */ /* 0x010fe40003f0d000 */
[----:B------:R-:W-:Y:S01]  /*0340*/  DADD R10, R8, R10 ;  /* 0x00000000080a7229 */ /* 0x000fe2000000000a */
[----:B------:R-:W-:Y:S01]  /*0350*/  VIADD R23, R25, 0x1 ;  /* 0x0000000119177836 */ /* 0x000fe20000000000 */
[----:B------:R-:W4:Y:S01]  /*0360*/  LDG.E.64 R8, desc[UR12][R2.64+0x10] ;  /* 0x0000100c02087981 */ /* 0x000f22000c1e1b00 */
[----:B------:R-:W-:Y:S01]  /*0370*/  @!P1 IMAD.MOV R23, RZ, RZ, R25 ;  /* 0x000000ffff179224 */ /* 0x000fe200078e0219 */
[----:B-----5:R-:W-:-:S04]  /*0380*/  DSETP.NEU.AND P1, PT, R12, RZ, PT ;  /* 0x000000ff0c00722a */ /* 0x020fc80003f2d000 */
[----:B------:R-:W-:Y:S02]  /*0390*/  DADD R12, R10, R12 ;  /* 0x000000000a0c7229 */ /* 0x000fe4000000000c */
[----:B------:R-:W5:Y:S01]  /*03a0*/  LDG.E.64 R10, desc[UR12][R2.64+0x18] ;  /* 0x0000180c020a7981 */ /* 0x000f62000c1e1b00 */
[----:B------:R-:W-:Y:S01]  /*03b0*/  IADD3 R25, PT, PT, R23, 0x1, RZ ;  /* 0x0000000117197810 */ /* 0x000fe20007ffe0ff */
[----:B------:R-:W-:Y:S01]  /*03c0*/  @!P0 IMAD.MOV R25, RZ, RZ, R23 ;  /* 0x000000ffff198224 */ /* 0x000fe200078e0217 */
[----:B------:R-:W-:-:S03]  /*03d0*/  DSETP.NEU.AND P0, PT, R14, RZ, PT ;  /* 0x000000ff0e00722a */ /* 0x000fc60003f0d000 */
[----:B------:R-:W-:Y:S02]  /*03e0*/  DADD R14, R12, R14 ;  /* 0x000000000c0e7229 */ /* 0x000fe4000000000e */
[----:B------:R-:W5:Y:S01]  /*03f0*/  LDG.E.64 R12, desc[UR12][R2.64+0x20] ;  /* 0x0000200c020c7981 */ /* 0x000f62000c1e1b00 */
[C---:B------:R-:W-:Y:S01]  /*0400*/  VIADD R23, R25.reuse, 0x1 ;  /* 0x0000000119177836 */ /* 0x040fe20000000000 */
[----:B------:R-:W-:Y:S01]  /*0410*/  @!P1 IADD3 R23, PT, PT, R25, RZ, RZ ;  /* 0x000000ff19179210 */ /* 0x000fe20007ffe0ff */
[----:B------:R-:W-:-:S03]  /*0420*/  DSETP.NEU.AND P1, PT, R16, RZ, PT ;  /* 0x000000ff1000722a */ /* 0x000fc60003f2d000 */
[----:B------:R-:W-:Y:S01]  /*0430*/  DADD R14, R14, R16 ;  /* 0x000000000e0e7229 */ /* 0x000fe20000000010 */
[----:B------:R0:W5:Y:S01]  /*0440*/  LDG.E.64 R16, desc[UR12][R2.64+0x28] ;  /* 0x0000280c02107981 */ /* 0x000162000c1e1b00 */
[----:B------:R-:W-:Y:S02]  /*0450*/  VIADD R25, R23, 0x1 ;  /* 0x0000000117197836 */ /* 0x000fe40000000000 */
[----:B------:R-:W-:Y:S01]  /*0460*/  @!P0 IMAD.MOV R25, RZ, RZ, R23 ;  /* 0x000000ffff198224 */ /* 0x000fe200078e0217 */
[----:B------:R-:W-:-:S03]  /*0470*/  DSETP.NEU.AND P0, PT, R18, RZ, PT ;  /* 0x000000ff1200722a */ /* 0x000fc60003f0d000 */
[----:B------:R-:W-:Y:S01]  /*0480*/  DADD R14, R14, R18 ;  /* 0x000000000e0e7229 */ /* 0x000fe20000000012 */
[----:B------:R-:W-:Y:S02]  /*0490*/  IADD3 R18, PT, PT, R25, 0x1, RZ ;  /* 0x0000000119127810 */ /* 0x000fe40007ffe0ff */
[----:B------:R-:W-:Y:S01]  /*04a0*/  @!P1 IMAD.MOV R18, RZ, RZ, R25 ;  /* 0x000000ffff129224 */ /* 0x000fe200078e0219 */
[----:B------:R-:W-:-:S03]  /*04b0*/  DSETP.NEU.AND P1, PT, R20, RZ, PT ;  /* 0x000000ff1400722a */ /* 0x000fc60003f2d000 */
[----:B------:R-:W-:Y:S01]  /*04c0*/  VIADD R19, R18, 0x1 ;  /* 0x0000000112137836 */ /* 0x000fe20000000000 */
[----:B------:R-:W-:-:S03]  /*04d0*/  DADD R14, R14, R20 ;  /* 0x000000000e0e7229 */ /* 0x000fc60000000014 */
[----:B------:R-:W-:-:S05]  /*04e0*/  @!P0 IADD3 R19, PT, PT, R18, RZ, RZ ;  /* 0x000000ff12138210 */ /* 0x000fca0007ffe0ff */
[----:B------:R-:W-:Y:S02]  /*04f0*/  VIADD R18, R19, 0x1 ;  /* 0x0000000113127836 */ /* 0x000fe40000000000 */
[----:B------:R-:W-:-:S05]  /*0500*/  @!P1 IMAD.MOV R18, RZ, RZ, R19 ;  /* 0x000000ffff129224 */ /* 0x000fca00078e0213 */
[----:B0-----:R-:W-:Y:S01]  /*0510*/  IADD3 R2, PT, PT, R18, 0x1, RZ ;  /* 0x0000000112027810 */ /* 0x001fe20007ffe0ff */
[----:B------:R-:W-:-:S04]  /*0520*/  UIADD3 UR8, UPT, UPT, UR8, 0x10, URZ ;  /* 0x0000001008087890 */ /* 0x000fc8000fffe0ff */
[----:B------:R-:W-:Y:S01]  /*0530*/  UISETP.NE.AND UP1, UPT, UR8, URZ, UPT ;  /* 0x000000ff0800728c */ /* 0x000fe2000bf25270 */
[----:B------:R-:W-:Y:S01]  /*0540*/  VIADD R24, R24, 0x10 ;  /* 0x0000001018187836 */ /* 0x000fe20000000000 */
[----:B--2---:R-:W-:Y:S02]  /*0550*/  DSETP.NEU.AND P0, PT, R6, RZ, PT ;  /* 0x000000ff0600722a */ /* 0x004fe40003f0d000 */
[----:B------:R-:W-:Y:S02]  /*0560*/  DADD R14, R14, R6 ;  /* 0x000000000e0e7229 */ /* 0x000fe40000000006 */
[----:B---3--:R-:W-:-:S06]  /*0570*/  DSETP.NEU.AND P1, PT, R4, RZ, PT ;  /* 0x000000ff0400722a */ /* 0x008fcc0003f2d000 */
[----:B------:R-:W-:-:S04]  /*0580*/  DADD R14, R14, R4 ;  /* 0x000000000e0e7229 */ /* 0x000fc80000000004 */
[----:B------:R-:W-:Y:S01]  /*0590*/  @!P0 IMAD.MOV R2, RZ, RZ, R18 ;  /* 0x000000ffff028224 */ /* 0x000fe200078e0212 */
[----:B----4-:R-:W-:-:S03]  /*05a0*/  DSETP.NEU.AND P0, PT, R8, RZ, PT ;  /* 0x000000ff0800722a */ /* 0x010fc60003f0d000 */
[C---:B------:R-:W-:Y:S01]  /*05b0*/  VIADD R3, R2.reuse, 0x1 ;  /* 0x0000000102037836 */ /* 0x040fe20000000000 */
[----:B------:R-:W-:Y:S01]  /*05c0*/  @!P1 IADD3 R3, PT, PT, R2, RZ, RZ ;  /* 0x000000ff02039210 */ /* 0x000fe20007ffe0ff */
[----:B------:R-:W-:Y:S02]  /*05d0*/  DADD R14, R14, R8 ;  /* 0x000000000e0e7229 */ /* 0x000fe40000000008 */
[----:B-----5:R-:W-:Y:S02]  /*05e0*/  DSETP.NEU.AND P1, PT, R10, RZ, PT ;  /* 0x000000ff0a00722a */ /* 0x020fe40003f2d000 */
[----:B------:R-:W-:-:S04]  /*05f0*/  VIADD R2, R3, 0x1 ;  /* 0x0000000103027836 */ /* 0x000fc80000000000 */
[----:B------:R-:W-:Y:S01]  /*0600*/  DADD R14, R14, R10 ;  /* 0x000000000e0e7229 */ /* 0x000fe2000000000a */
[----:B------:R-:W-:Y:S01]  /*0610*/  @!P0 IMAD.MOV R2, RZ, RZ, R3 ;  /* 0x000000ffff028224 */ /* 0x000fe200078e0203 */
[----:B------:R-:W-:-:S04]  /*0620*/  DSETP.NEU.AND P0, PT, R12, RZ, PT ;  /* 0x000000ff0c00722a */ /* 0x000fc80003f0d000 */
[----:B------:R-:W-:Y:S02]  /*0630*/  IADD3 R3, PT, PT, R2, 0x1, RZ ;  /* 0x0000000102037810 */ /* 0x000fe40007ffe0ff */
[----:B------:R-:W-:Y:S01]  /*0640*/  @!P1 IMAD.MOV R3, RZ, RZ, R2 ;  /* 0x000000ffff039224 */ /* 0x000fe200078e0202 */
[----:B------:R-:W-:Y:S02]  /*0650*/  DSETP.NEU.AND P1, PT, R16, RZ, PT ;  /* 0x000000ff1000722a */ /* 0x000fe40003f2d000 */
[----:B------:R-:W-:Y:S01]  /*0660*/  DADD R14, R14, R12 ;  /* 0x000000000e0e7229 */ /* 0x000fe2000000000c */
[----:B------:R-:W-:-:S04]  /*0670*/  VIADD R2, R3, 0x1 ;  /* 0x0000000103027836 */ /* 0x000fc80000000000 */
[----:B------:R-:W-:Y:S01]  /*0680*/  @!P0 IADD3 R2, PT, PT, R3, RZ, RZ ;  /* 0x000000ff03028210 */ /* 0x000fe20007ffe0ff */
[----:B------:R-:W-:Y:S02]  /*0690*/  DSETP.NEU.AND P0, PT, R26, RZ, PT ;  /* 0x000000ff1a00722a */ /* 0x000fe40003f0d000 */
[----:B------:R-:W-:Y:S02]  /*06a0*/  DADD R14, R14, R16 ;  /* 0x000000000e0e7229 */ /* 0x000fe40000000010 */
[----:B------:R-:W-:Y:S02]  /*06b0*/  VIADD R3, R2, 0x1 ;  /* 0x0000000102037836 */ /* 0x000fe40000000000 */
[----:B------:R-:W-:Y:S01]  /*06c0*/  @!P1 IMAD.MOV R3, RZ, RZ, R2 ;  /* 0x000000ffff039224 */ /* 0x000fe200078e0202 */
[----:B------:R-:W-:-:S03]  /*06d0*/  DSETP.NEU.AND P1, PT, R28, RZ, PT ;  /* 0x000000ff1c00722a */ /* 0x000fc60003f2d000 */
[----:B------:R-:W-:Y:S01]  /*06e0*/  DADD R14, R14, R26 ;  /* 0x000000000e0e7229 */ /* 0x000fe2000000001a */
[----:B------:R-:W-:-:S03]  /*06f0*/  IADD3 R2, PT, PT, R3, 0x1, RZ ;  /* 0x0000000103027810 */ /* 0x000fc60007ffe0ff */
[----:B------:R-:W-:-:S04]  /*0700*/  @!P0 IMAD.MOV R2, RZ, RZ, R3 ;  /* 0x000000ffff028224 */ /* 0x000fc800078e0203 */
[C---:B------:R-:W-:Y:S01]  /*0710*/  VIADD R23, R2.reuse, 0x1 ;  /* 0x0000000102177836 */ /* 0x040fe20000000000 */
[----:B------:R-:W-:Y:S02]  /*0720*/  DADD R4, R14, R28 ;  /* 0x000000000e047229 */ /* 0x000fe4000000001c */
[----:B------:R-:W-:Y:S01]  /*0730*/  @!P1 IADD3 R23, PT, PT, R2, RZ, RZ ;  /* 0x000000ff02179210 */ /* 0x000fe20007ffe0ff */
[----:B------:R-:W-:Y:S08]  /*0740*/  BRA.U UP1, `(.L_x_54) ;  /* 0xfffffff901a47547 */ /* 0x000ff0000b83ffff */
.L_x_53:
[----:B------:R-:W-:Y:S05]  /*0750*/  BRA.U !UP0, `(.L_x_55) ;  /* 0x0000000508707547 */ /* 0x000fea000b800000 */
[----:B------:R-:W-:Y:S02]  /*0760*/  UISETP.GE.U32.AND UP0, UPT, UR10, 0x8, UPT ;  /* 0x000000080a00788c */ /* 0x000fe4000bf06070 */
[----:B------:R-:W-:-:S04]  /*0770*/  ULOP3.LUT UR6, UR7, 0x7, URZ, 0xc0, !UPT ;  /* 0x0000000707067892 */ /* 0x000fc8000f8ec0ff */
[----:B------:R-:W-:-:S03]  /*0780*/  UISETP.NE.AND UP1, UPT, UR6, URZ, UPT ;  /* 0x000000ff0600728c */ /* 0x000fc6000bf25270 */
[----:B------:R-:W-:Y:S08]  /*0790*/  BRA.U !UP0, `(.L_x_56) ;  /* 0x0000000108b07547 */ /* 0x000ff0000b800000 */
[----:B------:R-:W0:Y:S01]  /*07a0*/  LDC.64 R18, c[0x0][0x380] ;  /* 0x0000e000ff127b82 */ /* 0x000e220000000a00 */
[----:B------:R-:W-:-:S04]  /*07b0*/  VIADD R3, R22, UR4 ;  /* 0x0000000416037c36 */ /* 0x000fc80008000000 */
[----:B0-----:R-:W-:-:S05]  /*07c0*/  IMAD.WIDE R18, R3, 0x8, R18 ;  /* 0x0000000803127825 */ /* 0x001fca00078e0212 */
        /* <DEDUP_REMOVED lines=8> */
[----:B------:R-:W-:Y:S01]  /*0850*/  UIADD3 UR4, UPT, UPT, UR4, 0x8, URZ ;  /* 0x0000000804047890 */ /* 0x000fe2000fffe0ff */
[----:B--2---:R-:W-:-:S02]  /*0860*/  DSETP.NEU.AND P0, PT, R20, RZ, PT ;  /* 0x000000ff1400722a */ /* 0x004fc40003f0d000 */
[----:B------:R-:W-:Y:S02]  /*0870*/  DADD R4, R4, R20 ;  /* 0x0000000004047229 */ /* 0x000fe40000000014 */
[----:B---3--:R-:W-:Y:S01]  /*0880*/  DSETP.NEU.AND P1, PT, R16, RZ, PT ;  /* 0x000000ff1000722a */ /* 0x008fe20003f2d000 */
[----:B------:R-:W-:-:S05]  /*0890*/  IADD3 R20, PT, PT, R23, 0x1, RZ ;  /* 0x0000000117147810 */ /* 0x000fca0007ffe0ff */
[----:B------:R-:W-:-:S04]  /*08a0*/  DADD R4, R4, R16 ;  /* 0x0000000004047229 */ /* 0x000fc80000000010 */
[----:B------:R-:W-:Y:S01]  /*08b0*/  @!P0 IMAD.MOV R20, RZ, RZ, R23 ;  /* 0x000000ffff148224 */ /* 0x000fe200078e0217 */
[----:B----4-:R-:W-:-:S03]  /*08c0*/  DSETP.NEU.AND P0, PT, R12, RZ, PT ;  /* 0x000000ff0c00722a */ /* 0x010fc60003f0d000 */
[C---:B------:R-:W-:Y:S01]  /*08d0*/  VIADD R16, R20.reuse, 0x1 ;  /* 0x0000000114107836 */ /* 0x040fe20000000000 */
[----:B------:R-:W-:Y:S01]  /*08e0*/  @!P1 IADD3 R16, PT, PT, R20, RZ, RZ ;  /* 0x000000ff14109210 */ /* 0x000fe20007ffe0ff */
[----:B-----5:R-:W-:Y:S02]  /*08f0*/  DSETP.NEU.AND P1, PT, R10, RZ, PT ;  /* 0x000000ff0a00722a */ /* 0x020fe40003f2d000 */
[----:B------:R-:W-:Y:S02]  /*0900*/  DADD R4, R4, R12 ;  /* 0x0000000004047229 */ /* 0x000fe4000000000c */
[----:B------:R-:W-:-:S05]  /*0910*/  VIADD R12, R16, 0x1 ;  /* 0x00000001100c7836 */ /* 0x000fca0000000000 */
[----:B------:R-:W-:Y:S01]  /*0920*/  @!P0 IMAD.MOV R12, RZ, RZ, R16 ;  /* 0x000000ffff0c8224 */ /* 0x000fe200078e0210 */
[----:B------:R-:W-:Y:S02]  /*0930*/  DSETP.NEU.AND P0, PT, R8, RZ, PT ;  /* 0x000000ff0800722a */ /* 0x000fe40003f0d000 */
[----:B------:R-:W-:Y:S02]  /*0940*/  DADD R4, R4, R10 ;  /* 0x0000000004047229 */ /* 0x000fe4000000000a */
[----:B------:R-:W-:Y:S01]  /*0950*/  IADD3 R10, PT, PT, R12, 0x1, RZ ;  /* 0x000000010c0a7810 */ /* 0x000fe20007ffe0ff */
[----:B------:R-:W-:Y:S01]  /*0960*/  @!P1 IMAD.MOV R10, RZ, RZ, R12 ;  /* 0x000000ffff0a9224 */ /* 0x000fe200078e020c */
[----:B------:R-:W-:-:S04]  /*0970*/  DSETP.NEU.AND P1, PT, R6, RZ, PT ;  /* 0x000000ff0600722a */ /* 0x000fc80003f2d000 */
[----:B------:R-:W-:Y:S01]  /*0980*/  DADD R4, R4, R8 ;  /* 0x0000000004047229 */ /* 0x000fe20000000008 */
[----:B------:R-:W-:-:S03]  /*0990*/  VIADD R8, R10, 0x1 ;  /* 0x000000010a087836 */ /* 0x000fc60000000000 */
[----:B------:R-:W-:Y:S01]  /*09a0*/  @!P0 IADD3 R8, PT, PT, R10, RZ, RZ ;  /* 0x000000ff0a088210 */ /* 0x000fe20007ffe0ff */
[----:B------:R-:W-:-:S03]  /*09b0*/  DSETP.NEU.AND P0, PT, R2, RZ, PT ;  /* 0x000000ff0200722a */ /* 0x000fc60003f0d000 */
[----:B------:R-:W-:Y:S01]  /*09c0*/  DADD R4, R4, R6 ;  /* 0x0000000004047229 */ /* 0x000fe20000000006 */
[----:B------:R-:W-:Y:S02]  /*09d0*/  VIADD R6, R8, 0x1 ;  /* 0x0000000108067836 */ /* 0x000fe40000000000 */
[----:B------:R-:W-:Y:S01]  /*09e0*/  @!P1 IMAD.MOV R6, RZ, RZ, R8 ;  /* 0x000000ffff069224 */ /* 0x000fe200078e0208 */
[----:B------:R-:W-:-:S04]  /*09f0*/  DSETP.NEU.AND P1, PT, R14, RZ, PT ;  /* 0x000000ff0e00722a */ /* 0x000fc80003f2d000 */
[----:B------:R-:W-:Y:S01]  /*0a00*/  DADD R4, R4, R2 ;  /* 0x0000000004047229 */ /* 0x000fe20000000002 */
[----:B------:R-:W-:Y:S02]  /*0a10*/  IADD3 R2, PT, PT, R6, 0x1, RZ ;  /* 0x0000000106027810 */ /* 0x000fe40007ffe0ff */
[----:B------:R-:W-:-:S04]  /*0a20*/  @!P0 IMAD.MOV R2, RZ, RZ, R6 ;  /* 0x000000ffff028224 */ /* 0x000fc800078e0206 */
[C---:B------:R-:W-:Y:S01]  /*0a30*/  VIADD R23, R2.reuse, 0x1 ;  /* 0x0000000102177836 */ /* 0x040fe20000000000 */
[----:B------:R-:W-:Y:S02]  /*0a40*/  DADD R4, R4, R14 ;  /* 0x0000000004047229 */ /* 0x000fe4000000000e */
[----:B------:R-:W-:-:S09]  /*0a50*/  @!P1 IADD3 R23, PT, PT, R2, RZ, RZ ;  /* 0x000000ff02179210 */ /* 0x000fd20007ffe0ff */
.L_x_56:
        /* <DEDUP_REMOVED lines=11> */
[----:B------:R-:W5:Y:S01]  /*0b10*/  LDG.E.64 R12, desc[UR12][R2.64+0x18] ;  /* 0x0000180c020c7981 */ /* 0x000f62000c1e1b00 */
[----:B------:R-:W-:Y:S01]  /*0b20*/  UIADD3 UR4, UPT, UPT, UR4, 0x4, URZ ;  /* 0x0000000404047890 */ /* 0x000fe2000fffe0ff */
[----:B--2---:R-:W-:-:S02]  /*0b30*/  DSETP.NEU.AND P0, PT, R6, RZ, PT ;  /* 0x000000ff0600722a */ /* 0x004fc40003f0d000 */
[----:B------:R-:W-:Y:S02]  /*0b40*/  DADD R4, R4, R6 ;  /* 0x0000000004047229 */ /* 0x000fe40000000006 */
[----:B---3--:R-:W-:Y:S01]  /*0b50*/  DSETP.NEU.AND P1, PT, R8, RZ, PT ;  /* 0x000000ff0800722a */ /* 0x008fe20003f2d000 */
[----:B------:R-:W-:-:S05]  /*0b60*/  VIADD R6, R23, 0x1 ;  /* 0x0000000117067836 */ /* 0x000fca0000000000 */
[----:B------:R-:W-:-:S04]  /*0b70*/  DADD R4, R4, R8 ;  /* 0x0000000004047229 */ /* 0x000fc80000000008 */
[----:B------:R-:W-:Y:S01]  /*0b80*/  @!P0 IADD3 R6, PT, PT, R23, RZ, RZ ;  /* 0x000000ff17068210 */ /* 0x000fe20007ffe0ff */
[----:B----4-:R-:W-:-:S03]  /*0b90*/  DSETP.NEU.AND P0, PT, R10, RZ, PT ;  /* 0x000000ff0a00722a */ /* 0x010fc60003f0d000 */
[----:B------:R-:W-:Y:S01]  /*0ba0*/  DADD R4, R4, R10 ;  /* 0x0000000004047229 */ /* 0x000fe2000000000a */
[----:B------:R-:W-:Y:S02]  /*0bb0*/  VIADD R7, R6, 0x1 ;  /* 0x0000000106077836 */ /* 0x000fe40000000000 */
[----:B------:R-:W-:Y:S01]  /*0bc0*/  @!P1 IMAD.MOV R7, RZ, RZ, R6 ;  /* 0x000000ffff079224 */ /* 0x000fe200078e0206 */
[----:B-----5:R-:W-:-:S04]  /*0bd0*/  DSETP.NEU.AND P1, PT, R12, RZ, PT ;  /* 0x000000ff0c00722a */ /* 0x020fc80003f2d000 */
[----:B------:R-:W-:Y:S01]  /*0be0*/  IADD3 R2, PT, PT, R7, 0x1, RZ ;  /* 0x0000000107027810 */ /* 0x000fe20007ffe0ff */
[----:B------:R-:W-:Y:S02]  /*0bf0*/  DADD R4, R4, R12 ;  /* 0x0000000004047229 */ /* 0x000fe4000000000c */
[----:B------:R-:W-:-:S04]  /*0c00*/  @!P0 IMAD.MOV R2, RZ, RZ, R7 ;  /* 0x000000ffff028224 */ /* 0x000fc800078e0207 */
[----:B------:R-:W-:-:S03]  /*0c10*/  VIADD R23, R2, 0x1 ;  /* 0x0000000102177836 */ /* 0x000fc60000000000 */
[----:B------:R-:W-:-:S07]  /*0c20*/  @!P1 IADD3 R23, PT, PT, R2, RZ, RZ ;  /* 0x000000ff02179210 */ /* 0x000fce0007ffe0ff */
.L_x_57:
[----:B------:R-:W-:Y:S05]  /*0c30*/  BRA.U !UP1, `(.L_x_55) ;  /* 0x0000000109387547 */ /* 0x000fea000b800000 */
[----:B------:R-:W0:Y:S01]  /*0c40*/  LDC.64 R6, c[0x0][0x380] ;  /* 0x0000e000ff067b82 */ /* 0x000e220000000a00 */
[----:B------:R-:W-:Y:S01]  /*0c50*/  VIADD R9, R22, UR4 ;  /* 0x0000000416097c36 */ /* 0x000fe20008000000 */
[----:B------:R-:W-:-:S12]  /*0c60*/  UIADD3 UR5, UPT, UPT, -UR5, URZ, URZ ;  /* 0x000000ff05057290 */ /* 0x000fd8000fffe1ff */
.L_x_58:
[----:B0-----:R-:W-:-:S06]  /*0c70*/  IMAD.WIDE R2, R9, 0x8, R6 ;  /* 0x0000000809027825 */ /* 0x001fcc00078e0206 */
[----:B------:R-:W2:Y:S01]  /*0c80*/  LDG.E.64 R2, desc[UR12][R2.64] ;  /* 0x0000000c02027981 */ /* 0x000ea2000c1e1b00 */
[----:B------:R-:W-:Y:S01]  /*0c90*/  UIADD3 UR5, UPT, UPT, UR5, 0x1, URZ ;  /* 0x0000000105057890 */ /* 0x000fe2000fffe0ff */
[----:B------:R-:W-:Y:S02]  /*0ca0*/  VIADD R8, R23, 0x1 ;  /* 0x0000000117087836 */ /* 0x000fe40000000000 */
[----:B------:R-:W-:Y:S01]  /*0cb0*/  VIADD R9, R9, 0x1 ;  /* 0x0000000109097836 */ /* 0x000fe20000000000 */
[----:B------:R-:W-:Y:S01]  /*0cc0*/  UISETP.NE.AND UP0, UPT, UR5, URZ, UPT ;  /* 0x000000ff0500728c */ /* 0x000fe2000bf05270 */
[C---:B--2---:R-:W-:Y:S02]  /*0cd0*/  DSETP.NEU.AND P0, PT, R2.reuse, RZ, PT ;  /* 0x000000ff0200722a */ /* 0x044fe40003f0d000 */
[----:B------:R-:W-:-:S12]  /*0ce0*/  DADD R4, R2, R4 ;  /* 0x0000000002047229 */ /* 0x000fd80000000004 */
[----:B------:R-:W-:-:S05]  /*0cf0*/  @!P0 IADD3 R8, PT, PT, R23, RZ, RZ ;  /* 0x000000ff17088210 */ /* 0x000fca0007ffe0ff */
[----:B------:R-:W-:Y:S01]  /*0d00*/  IMAD.MOV.U32 R23, RZ, RZ, R8 ;  /* 0x000000ffff177224 */ /* 0x000fe200078e0008 */
[----:B------:R-:W-:Y:S06]  /*0d10*/  BRA.U UP0, `(.L_x_58) ;  /* 0xfffffffd00d47547 */ /* 0x000fec000b83ffff */
.L_x_55:
[----:B------:R-:W0:Y:S01]  /*0d20*/  I2F.F64.U32 R6, R23 ;  /* 0x0000001700067312 */ /* 0x000e220000201800 */
[----:B------:R-:W-:Y:S01]  /*0d30*/  MOV R2, 0x1 ;  /* 0x0000000100027802 */ /* 0x000fe20000000f00 */
[----:B------:R-:W-:Y:S01]  /*0d40*/  BSSY.RECONVERGENT B0, `(.L_x_52) ;  /* 0x0000010000007945 */ /* 0x000fe20003800200 */
[----:B------:R-:W-:-:S05]  /*0d50*/  FSETP.GEU.AND P1, PT, |R5|, 6.5827683646048100446e-37, PT ;  /* 0x036000000500780b */ /* 0x000fca0003f2e200 */
[----:B0-----:R-:W0:Y:S02]  /*0d60*/  MUFU.RCP64H R3, R7 ;  /* 0x0000000700037308 */ /* 0x001e240000001800 */
        /* <DEDUP_REMOVED lines=12> */
[----:B------:R-:W-:Y:S05]  /*0e30*/  CALL.REL.NOINC `($__internal_2_$__cuda_sm20_div_rn_f64_full) ;  /* 0x0000000000147944 */ /* 0x000fea0003c00000 */
.L_x_59:
[----:B------:R-:W-:Y:S05]  /*0e40*/  BSYNC.RECONVERGENT B0 ;  /* 0x0000000000007941 */ /* 0x000fea0003800200 */
.L_x_52:
[----:B------:R-:W0:Y:S02]  /*0e50*/  LDC.64 R4, c[0x0][0x388] ;  /* 0x0000e200ff047b82 */ /* 0x000e240000000a00 */
[----:B0-----:R-:W-:-:S05]  /*0e60*/  IMAD.WIDE R4, R0, 0x8, R4 ;  /* 0x0000000800047825 */ /* 0x001fca00078e0204 */
[----:B------:R-:W-:Y:S01]  /*0e70*/  STG.E.64 desc[UR12][R4.64], R2 ;  /* 0x0000000204007986 */ /* 0x000fe2000c101b0c */
[----:B------:R-:W-:Y:S05]  /*0e80*/  EXIT ;  /* 0x000000000000794d */ /* 0x000fea0003800000 */
        .weak           $__internal_2_$__cuda_sm20_div_rn_f64_full
        .type           $__internal_2_$__cuda_sm20_div_rn_f64_full,@function
        .size           $__internal_2_$__cuda_sm20_div_rn_f64_full,(.L_x_349 - $__internal_2_$__cuda_sm20_div_rn_f64_full)
$__internal_2_$__cuda_sm20_div_rn_f64_full:
[C---:B------:R-:W-:Y:S01]  /*0e90*/  FSETP.GEU.AND P0, PT, |R7|.reuse, 1.469367938527859385e-39, PT ;  /* 0x001000000700780b */ /* 0x040fe20003f0e200 */
[----:B------:R-:W-:Y:S01]  /*0ea0*/  IMAD.MOV.U32 R16, RZ, RZ, 0x1 ;  /* 0x00000001ff107424 */ /* 0x000fe200078e00ff */
[----:B------:R-:W-:Y:S01]  /*0eb0*/  LOP3.LUT R2, R7, 0x800fffff, RZ, 0xc0, !PT ;  /* 0x800fffff07027812 */ /* 0x000fe200078ec0ff */
[----:B------:R-:W-:Y:S01]  /*0ec0*/  BSSY.RECONVERGENT B1, `(.L_x_60) ;  /* 0x0000055000017945 */ /* 0x000fe20003800200 */
[C---:B------:R-:W-:Y:S02]  /*0ed0*/  FSETP.GEU.AND P2, PT, |R5|.reuse, 1.469367938527859385e-39, PT ;  /* 0x001000000500780b */ /* 0x040fe40003f4e200 */
[----:B------:R-:W-:Y:S01]  /*0ee0*/  LOP3.LUT R3, R2, 0x3ff00000, RZ, 0xfc, !PT ;  /* 0x3ff0000002037812 */ /* 0x000fe200078efcff */
[----:B------:R-:W-:Y:S01]  /*0ef0*/  IMAD.MOV.U32 R2, RZ, RZ, R6 ;  /* 0x000000ffff027224 */ /* 0x000fe200078e0006 */
[----:B------:R-:W-:Y:S02]  /*0f00*/  LOP3.LUT R11, R5, 0x7ff00000, RZ, 0xc0, !PT ;  /* 0x7ff00000050b7812 */ /* 0x000fe400078ec0ff */
[----:B------:R-:W-:-:S03]  /*0f10*/  LOP3.LUT R14, R7, 0x7ff00000, RZ, 0xc0, !PT ;  /* 0x7ff00000070e7812 */ /* 0x000fc600078ec0ff */
[----:B------:R-:W-:Y:S01]  /*0f20*/  @!P0 DMUL R2, R6, 8.98846567431157953865e+307 ;  /* 0x7fe0000006028828 */ /* 0x000fe20000000000 */
[----:B------:R-:W-:-:S03]  /*0f30*/  ISETP.GE.U32.AND P1, PT, R11, R14, PT ;  /* 0x0000000e0b00720c */ /* 0x000fc60003f26070 */
[----:B------:R-:W-:Y:S01]  /*0f40*/  @!P2 LOP3.LUT R12, R7, 0x7ff00000, RZ, 0xc0, !PT ;  /* 0x7ff00000070ca812 */ /* 0x000fe200078ec0ff */
[----:B------:R-:W-:Y:S01]  /*0f50*/  @!P2 IMAD.MOV.U32 R18, RZ, RZ, RZ ;  /* 0x000000ffff12a224 */ /* 0x000fe200078e00ff */
[----:B------:R-:W0:Y:S02]  /*0f60*/  MUFU.RCP64H R17, R3 ;  /* 0x0000000300117308 */ /* 0x000e240000001800 */
[----:B------:R-:W-:Y:S02]  /*0f70*/  @!P2 ISETP.GE.U32.AND P3, PT, R11, R12, PT ;  /* 0x0000000c0b00a20c */ /* 0x000fe40003f66070 */
[----:B------:R-:W-:-:S04]  /*0f80*/  MOV R12, 0x1ca00000 ;  /* 0x1ca00000000c7802 */ /* 0x000fc80000000f00 */
[----:B------:R-:W-:-:S04]  /*0f90*/  @!P2 SEL R13, R12, 0x63400000, !P3 ;  /* 0x634000000c0da807 */ /* 0x000fc80005800000 */
[----:B------:R-:W-:-:S04]  /*0fa0*/  @!P2 LOP3.LUT R13, R13, 0x80000000, R5, 0xf8, !PT ;  /* 0x800000000d0da812 */ /* 0x000fc800078ef805 */
[----:B------:R-:W-:Y:S01]  /*0fb0*/  @!P2 LOP3.LUT R19, R13, 0x100000, RZ, 0xfc, !PT ;  /* 0x001000000d13a812 */ /* 0x000fe200078efcff */
[----:B0-----:R-:W-:-:S08]  /*0fc0*/  DFMA R8, R16, -R2, 1 ;  /* 0x3ff000001008742b */ /* 0x001fd00000000802 */
[----:B------:R-:W-:-:S08]  /*0fd0*/  DFMA R8, R8, R8, R8 ;  /* 0x000000080808722b */ /* 0x000fd00000000008 */
[----:B------:R-:W-:Y:S01]  /*0fe0*/  DFMA R16, R16, R8, R16 ;  /* 0x000000081010722b */ /* 0x000fe20000000010 */
[----:B------:R-:W-:Y:S01]  /*0ff0*/  SEL R9, R12, 0x63400000, !P1 ;  /* 0x634000000c097807 */ /* 0x000fe20004800000 */
[----:B------:R-:W-:-:S03]  /*1000*/  IMAD.MOV.U32 R8, RZ, RZ, R4 ;  /* 0x000000ffff087224 */ /* 0x000fc600078e0004 */
[----:B------:R-:W-:-:S03]  /*1010*/  LOP3.LUT R9, R9, 0x800fffff, R5, 0xf8, !PT ;  /* 0x800fffff09097812 */ /* 0x000fc600078ef805 */
[----:B------:R-:W-:-:S03]  /*1020*/  DFMA R20, R16, -R2, 1 ;  /* 0x3ff000001014742b */ /* 0x000fc60000000802 */
[----:B------:R-:W-:-:S05]  /*1030*/  @!P2 DFMA R8, R8, 2, -R18 ;  /* 0x400000000808a82b */ /* 0x000fca0000000812 */
[----:B------:R-:W-:Y:S01]  /*1040*/  DFMA R16, R16, R20, R16 ;  /* 0x000000141010722b */ /* 0x000fe20000000010 */
[----:B------:R-:W-:Y:S01]  /*1050*/  MOV R21, R11 ;  /* 0x0000000b00157202 */ /* 0x000fe20000000f00 */
[----:B------:R-:W-:Y:S01]  /*1060*/  IMAD.MOV.U32 R20, RZ, RZ, R14 ;  /* 0x000000ffff147224 */ /* 0x000fe200078e000e */
[----:B------:R-:W-:Y:S02]  /*1070*/  @!P0 LOP3.LUT R20, R3, 0x7ff00000, RZ, 0xc0, !PT ;  /* 0x7ff0000003148812 */ /* 0x000fe400078ec0ff */
[----:B------:R-:W-:Y:S02]  /*1080*/  @!P2 LOP3.LUT R21, R9, 0x7ff00000, RZ, 0xc0, !PT ;  /* 0x7ff000000915a812 */ /* 0x000fe400078ec0ff */
[----:B------:R-:W-:Y:S01]  /*1090*/  IADD3 R22, PT, PT, R20, -0x1, RZ ;  /* 0xffffffff14167810 */ /* 0x000fe20007ffe0ff */
[----:B------:R-:W-:Y:S02]  /*10a0*/  DMUL R18, R16, R8 ;  /* 0x0000000810127228 */ /* 0x000fe40000000000 */
[----:B------:R-:W-:-:S05]  /*10b0*/  VIADD R13, R21, 0xffffffff ;  /* 0xffffffff150d7836 */ /* 0x000fca0000000000 */
[----:B------:R-:W-:Y:S01]  /*10c0*/  ISETP.GT.U32.AND P0, PT, R13, 0x7feffffe, PT ;  /* 0x7feffffe0d00780c */ /* 0x000fe20003f04070 */
[----:B------:R-:W-:-:S03]  /*10d0*/  DFMA R14, R18, -R2, R8 ;  /* 0x80000002120e722b */ /* 0x000fc60000000008 */
[----:B------:R-:W-:-:S05]  /*10e0*/  ISETP.GT.U32.OR P0, PT, R22, 0x7feffffe, P0 ;  /* 0x7feffffe1600780c */ /* 0x000fca0000704470 */
[----:B------:R-:W-:-:S08]  /*10f0*/  DFMA R14, R16, R14, R18 ;  /* 0x0000000e100e722b */ /* 0x000fd00000000012 */
[----:B------:R-:W-:Y:S05]  /*1100*/  @P0 BRA `(.L_x_61) ;  /* 0x00000000006c0947 */ /* 0x000fea0003800000 */
[----:B------:R-:W-:-:S04]  /*1110*/  LOP3.LUT R16, R7, 0x7ff00000, RZ, 0xc0, !PT ;  /* 0x7ff0000007107812 */ /* 0x000fc800078ec0ff */
[CC--:B------:R-:W-:Y:S02]  /*1120*/  VIADDMNMX R4, R11.reuse, -R16.reuse, 0xb9600000, !PT ;  /* 0xb96000000b047446 */ /* 0x0c0fe40007800910 */
[----:B------:R-:W-:Y:S02]  /*1130*/  ISETP.GE.U32.AND P0, PT, R11, R16, PT ;  /* 0x000000100b00720c */ /* 0x000fe40003f06070 */
[----:B------:R-:W-:Y:S02]  /*1140*/  VIMNMX R4, PT, PT, R4, 0x46a00000, PT ;  /* 0x46a0000004047848 */ /* 0x000fe40003fe0100 */
[----:B------:R-:W-:-:S05]  /*1150*/  SEL R11, R12, 0x63400000, !P0 ;  /* 0x634000000c0b7807 */ /* 0x000fca0004000000 */
[----:B------:R-:W-:Y:S01]  /*1160*/  IMAD.IADD R11, R4, 0x1, -R11 ;  /* 0x00000001040b7824 */ /* 0x000fe200078e0a0b */
[----:B------:R-:W-:-:S03]  /*1170*/  MOV R4, RZ ;  /* 0x000000ff00047202 */ /* 0x000fc60000000f00 */
        /* <DEDUP_REMOVED lines=10> */
[----:B------:R-:W-:Y:S01]  /*1220*/  IMAD.MOV R3, RZ, RZ, -R11 ;  /* 0x000000ffff037224 */ /* 0x000fe200078e0a0b */
[----:B------:R-:W-:Y:S01]  /*1230*/  MOV R2, RZ ;  /* 0x000000ff00027202 */ /* 0x000fe20000000f00 */
[----:B------:R-:W-:-:S05]  /*1240*/  DMUL.RP R4, R14, R4 ;  /* 0x000000040e047228 */ /* 0x000fca0000008000 */
[----:B------:R-:W-:-:S05]  /*1250*/  DFMA R2, R12, -R2, R14 ;  /* 0x800000020c02722b */ /* 0x000fca000000000e */
[----:B------:R-:W-:Y:S02]  /*1260*/  LOP3.LUT R7, R5, R7, RZ, 0x3c, !PT ;  /* 0x0000000705077212 */ /* 0x000fe400078e3cff */
[----:B------:R-:W-:-:S04]  /*1270*/  IADD3 R2, PT, PT, -R11, -0x43300000, RZ ;  /* 0xbcd000000b027810 */ /* 0x000fc80007ffe1ff */
[----:B------:R-:W-:-:S04]  /*1280*/  FSETP.NEU.AND P0, PT, |R3|, R2, PT ;  /* 0x000000020300720b */ /* 0x000fc80003f0d200 */
[----:B------:R-:W-:Y:S02]  /*1290*/  FSEL R12, R4, R12, !P0 ;  /* 0x0000000c040c7208 */ /* 0x000fe40004000000 */
[----:B------:R-:W-:Y:S01]  /*12a0*/  FSEL R13, R7, R13, !P0 ;  /* 0x0000000d070d7208 */ /* 0x000fe20004000000 */
[----:B------:R-:W-:Y:S06]  /*12b0*/  BRA `(.L_x_62) ;  /* 0x0000000000547947 */ /* 0x000fec0003800000 */
.L_x_61:
[----:B------:R-:W-:-:S14]  /*12c0*/  DSETP.NAN.AND P0, PT, R4, R4, PT ;  /* 0x000000040400722a */ /* 0x000fdc0003f08000 */
[----:B------:R-:W-:Y:S05]  /*12d0*/  @P0 BRA `(.L_x_63) ;  /* 0x0000000000440947 */ /* 0x000fea0003800000 */
[----:B------:R-:W-:-:S14]  /*12e0*/  DSETP.NAN.AND P0, PT, R6, R6, PT ;  /* 0x000000060600722a */ /* 0x000fdc0003f08000 */
[----:B------:R-:W-:Y:S05]  /*12f0*/  @P0 BRA `(.L_x_64) ;  /* 0x0000000000300947 */ /* 0x000fea0003800000 */
[----:B------:R-:W-:Y:S01]  /*1300*/  ISETP.NE.AND P0, PT, R21, R20, PT ;  /* 0x000000141500720c */ /* 0x000fe20003f05270 */
[----:B------:R-:W-:Y:S02]  /*1310*/  IMAD.MOV.U32 R12, RZ, RZ, 0x0 ;  /* 0x00000000ff0c7424 */ /* 0x000fe400078e00ff */
[----:B------:R-:W-:-:S10]  /*1320*/  IMAD.MOV.U32 R13, RZ, RZ, -0x80000 ;  /* 0xfff80000ff0d7424 */ /* 0x000fd400078e00ff */
[----:B------:R-:W-:Y:S05]  /*1330*/  @!P0 BRA `(.L_x_62) ;  /* 0x0000000000348947 */ /* 0x000fea0003800000 */
[----:B------:R-:W-:Y:S02]  /*1340*/  ISETP.NE.AND P0, PT, R21, 0x7ff00000, PT ;  /* 0x7ff000001500780c */ /* 0x000fe40003f05270 */
[----:B------:R-:W-:Y:S02]  /*1350*/  LOP3.LUT R13, R5, 0x80000000, R7, 0x48, !PT ;  /* 0x80000000050d7812 */ /* 0x000fe400078e4807 */
[----:B------:R-:W-:-:S13]  /*1360*/  ISETP.EQ.OR P0, PT, R20, RZ, !P0 ;  /* 0x000000ff1400720c */ /* 0x000fda0004702670 */
[----:B------:R-:W-:Y:S02]  /*1370*/  @P0 LOP3.LUT R2, R13, 0x7ff00000, RZ, 0xfc, !PT ;  /* 0x7ff000000d020812 */ /* 0x000fe400078efcff */
[----:B------:R-:W-:Y:S01]  /*1380*/  @!P0 MOV R12, RZ ;  /* 0x000000ff000c8202 */ /* 0x000fe20000000f00 */
[----:B------:R-:W-:Y:S02]  /*1390*/  @P0 IMAD.MOV.U32 R12, RZ, RZ, RZ ;  /* 0x000000ffff0c0224 */ /* 0x000fe400078e00ff */
[----:B------:R-:W-:Y:S01]  /*13a0*/  @P0 IMAD.MOV.U32 R13, RZ, RZ, R2 ;  /* 0x000000ffff0d0224 */ /* 0x000fe200078e0002 */
[----:B------:R-:W-:Y:S06]  /*13b0*/  BRA `(.L_x_62) ;  /* 0x0000000000147947 */ /* 0x000fec0003800000 */
.L_x_64:
[----:B------:R-:W-:Y:S02]  /*13c0*/  LOP3.LUT R13, R7, 0x80000, RZ, 0xfc, !PT ;  /* 0x00080000070d7812 */ /* 0x000fe400078efcff */
[----:B------:R-:W-:Y:S01]  /*13d0*/  MOV R12, R6 ;  /* 0x00000006000c7202 */ /* 0x000fe20000000f00 */
[----:B------:R-:W-:Y:S06]  /*13e0*/  BRA `(.L_x_62) ;  /* 0x0000000000087947 */ /* 0x000fec0003800000 */
.L_x_63:
[----:B------:R-:W-:Y:S01]  /*13f0*/  LOP3.LUT R13, R5, 0x80000, RZ, 0xfc, !PT ;  /* 0x00080000050d7812 */ /* 0x000fe200078efcff */
[----:B------:R-:W-:-:S07]  /*1400*/  IMAD.MOV.U32 R12, RZ, RZ, R4 ;  /* 0x000000ffff0c7224 */ /* 0x000fce00078e0004 */
.L_x_62:
[----:B------:R-:W-:Y:S05]  /*1410*/  BSYNC.RECONVERGENT B1 ;  /* 0x0000000000017941 */ /* 0x000fea0003800200 */
.L_x_60:
[----:B------:R-:W-:Y:S01]  /*1420*/  IMAD.MOV.U32 R11, RZ, RZ, 0x0 ;  /* 0x00000000ff0b7424 */ /* 0x000fe200078e00ff */
[----:B------:R-:W-:Y:S01]  /*1430*/  MOV R3, R13 ;  /* 0x0000000d00037202 */ /* 0x000fe20000000f00 */
[----:B------:R-:W-:Y:S02]  /*1440*/  IMAD.MOV.U32 R2, RZ, RZ, R12 ;  /* 0x000000ffff027224 */ /* 0x000fe400078e000c */
[----:B------:R-:W-:Y:S05]  /*1450*/  RET.REL.NODEC R10 `(_Z11mean_kernelPdS_ii) ;  /* 0xffffffe80ae87950 */ /* 0x000fea0003c3ffff */
.L_x_65:
        /* <DEDUP_REMOVED lines=10> */
.L_x_349:


//--------------------- .text._Z17similarity_kernelPdS_S_iii --------------------------
	.section	.text._Z17similarity_kernelPdS_S_iii,"ax",@progbits
	.align	128
        .global         _Z17similarity_kernelPdS_S_iii
        .type           _Z17similarity_kernelPdS_S_iii,@function
        .size           _Z17similarity_kernelPdS_S_iii,(.L_x_351 - _Z17similarity_kernelPdS_S_iii)
        .other          _Z17similarity_kernelPdS_S_iii,@"STO_CUDA_ENTRY STV_DEFAULT"
_Z17similarity_kernelPdS_S_iii:
.text._Z17similarity_kernelPdS_S_iii:
[----:B------:R-:W-:Y:S08]  /*0000*/  LDC R1, c[0x0][0x37c] ;  /* 0x0000df00ff017b82 */ /* 0x000ff00000000800 */
[----:B------:R-:W0:Y:S01]  /*0010*/  LDC.64 R2, c[0x0][0x398] ;  /* 0x0000e600ff027b82 */ /* 0x000e220000000a00 */
[----:B------:R-:W1:Y:S01]  /*0020*/  S2R R7, SR_TID.X ;  /* 0x0000000000077919 */ /* 0x000e620000002100 */
[----:B------:R-:W2:Y:S01]  /*0030*/  LDCU.64 UR6, c[0x0][0x358] ;  /* 0x00006b00ff0677ac */ /* 0x000ea20008000a00 */
[----:B------:R-:W-:Y:S01]  /*0040*/  IMAD.MOV.U32 R5, RZ, RZ, RZ ;  /* 0x000000ffff057224 */ /* 0x000fe200078e00ff */
[----:B------:R-:W-:-:S02]  /*0050*/  CS2R R20, SRZ ;  /* 0x0000000000147805 */ /* 0x000fc4000001ff00 */
[----:B------:R-:W-:Y:S02]  /*0060*/  CS2R R18, SRZ ;  /* 0x0000000000127805 */ /* 0x000fe4000001ff00 */
[----:B------:R-:W-:Y:S01]  /*0070*/  CS2R R16, SRZ ;  /* 0x0000000000107805 */ /* 0x000fe2000001ff00 */
[----:B------:R-:W1:Y:S08]  /*0080*/  S2UR UR4, SR_CTAID.X ;  /* 0x00000000000479c3 */ /* 0x000e700000002500 */
[----:B------:R-:W1:Y:S01]  /*0090*/  LDC R6, c[0x0][0x360] ;  /* 0x0000d800ff067b82 */ /* 0x000e620000000800 */
[----:B0-----:R-:W-:Y:S01]  /*00a0*/  ISETP.GE.AND P0, PT, R3, 0x1, PT ;  /* 0x000000010300780c */ /* 0x001fe20003f06270 */
[----:B-1----:R-:W-:-:S12]  /*00b0*/  IMAD R6, R6, UR4, R7 ;  /* 0x0000000406067c24 */ /* 0x002fd8000f8e0207 */
[----:B--2---:R-:W-:Y:S05]  /*00c0*/  @!P0 BRA `(.L_x_66) ;  /* 0x0000007c00948947 */ /* 0x004fea0003800000 */
[----:B------:R-:W0:Y:S08]  /*00d0*/  LDC.64 R14, c[0x0][0x380] ;  /* 0x0000e000ff0e7b82 */ /* 0x000e300000000a00 */
[----:B------:R-:W1:Y:S01]  /*00e0*/  S2UR UR5, SR_CgaCtaId ;  /* 0x00000000000579c3 */ /* 0x000e620000008800 */
[----:B------:R-:W-:Y:S01]  /*00f0*/  VIADD R0, R3, 0x7f ;  /* 0x0000007f03007836 */ /* 0x000fe20000000000 */
[----:B------:R-:W2:Y:S01]  /*0100*/  LDCU UR8, c[0x0][0x3a0] ;  /* 0x00007400ff0877ac */ /* 0x000ea20008000800 */
[C---:B------:R-:W-:Y:S01]  /*0110*/  IMAD R4, R2.reuse, 0x7d0, R7 ;  /* 0x000007d002047824 */ /* 0x040fe200078e0207 */
[----:B------:R-:W3:Y:S01]  /*0120*/  LDCU UR9, c[0x0][0x39c] ;  /* 0x00007380ff0977ac */ /* 0x000ee20008000800 */
[----:B0-----:R-:W-:-:S06]  /*0130*/  IMAD.WIDE R22, R2, 0x8, R14 ;  /* 0x0000000802167825 */ /* 0x001fcc00078e020e */
[----:B------:R-:W5:Y:S01]  /*0140*/  LDG.E.64 R22, desc[UR6][R22.64] ;  /* 0x0000000616167981 */ /* 0x000f62000c1e1b00 */
[----:B------:R-:W-:Y:S01]  /*0150*/  UMOV UR4, 0x400 ;  /* 0x0000040000047882 */ /* 0x000fe20000000000 */
[----:B------:R-:W-:Y:S01]  /*0160*/  SHF.R.U32.HI R0, RZ, 0x7, R0 ;  /* 0x00000007ff007819 */ /* 0x000fe20000011600 */
[----:B-1----:R-:W-:Y:S01]  /*0170*/  ULEA UR4, UR5, UR4, 0x18 ;  /* 0x0000000405047291 */ /* 0x002fe2000f8ec0ff */
[C---:B------:R-:W-:Y:S01]  /*0180*/  IMAD R3, R6.reuse, 0x7d0, RZ ;  /* 0x000007d006037824 */ /* 0x040fe200078e02ff */
[----:B------:R-:W-:Y:S01]  /*0190*/  CS2R R16, SRZ ;  /* 0x0000000000107805 */ /* 0x000fe2000001ff00 */
[----:B------:R-:W-:Y:S01]  /*01a0*/  IMAD.MOV.U32 R5, RZ, RZ, RZ ;  /* 0x000000ffff057224 */ /* 0x000fe200078e00ff */
[----:B------:R-:W-:Y:S01]  /*01b0*/  CS2R R18, SRZ ;  /* 0x0000000000127805 */ /* 0x000fe2000001ff00 */
[----:B------:R-:W-:Y:S01]  /*01c0*/  IMAD.MOV R2, RZ, RZ, -R0 ;  /* 0x000000ffff027224 */ /* 0x000fe200078e0a00 */
[----:B------:R-:W-:Y:S01]  /*01d0*/  CS2R R20, SRZ ;  /* 0x0000000000147805 */ /* 0x000fe2000001ff00 */
[----:B------:R-:W-:Y:S01]  /*01e0*/  IMAD.WIDE R14, R6, 0x8, R14 ;  /* 0x00000008060e7825 */ /* 0x000fe200078e020e */
[----:B--23--:R-:W-:-:S07]  /*01f0*/  LEA R0, R7, UR4, 0x3 ;  /* 0x0000000407007c11 */ /* 0x00cfce000f8e18ff */
.L_x_323:
[----:B------:R-:W0:Y:S01]  /*0200*/  LDC.64 R12, c[0x0][0x388] ;  /* 0x0000e200ff0c7b82 */ /* 0x000e220000000a00 */
[----:B------:R-:W-:Y:S02]  /*0210*/  ISETP.GE.U32.AND P0, PT, R7, UR9, PT ;  /* 0x0000000907007c0c */ /* 0x000fe4000bf06070 */
[----:B------:R-:W-:-:S11]  /*0220*/  CS2R R26, SRZ ;  /* 0x00000000001a7805 */ /* 0x000fd6000001ff00 */
[----:B0-----:R-:W-:-:S05]  /*0230*/  @!P0 IMAD.WIDE.U32 R24, R4, 0x8, R12 ;  /* 0x0000000804188825 */ /* 0x001fca00078e000c */
[----:B------:R-:W2:Y:S01]  /*0240*/  @!P0 LDG.E.64 R26, desc[UR6][R24.64] ;  /* 0x00000006181a8981 */ /* 0x000ea2000c1e1b00 */
[----:B------:R-:W0:Y:S01]  /*0250*/  S2UR UR5, SR_CgaCtaId ;  /* 0x00000000000579c3 */ /* 0x000e220000008800 */
[----:B------:R-:W-:Y:S01]  /*0260*/  UMOV UR4, 0x400 ;  /* 0x0000040000047882 */ /* 0x000fe20000000000 */
[----:B------:R-:W-:Y:S01]  /*0270*/  BSSY.RECONVERGENT B0, `(.L_x_67) ;  /* 0x0000015000007945 */ /* 0x000fe20003800200 */
[----:B------:R-:W-:Y:S01]  /*0280*/  IMAD.WIDE R12, R3, 0x8, R12 ;  /* 0x00000008030c7825 */ /* 0x000fe200078e020c */
[----:B0-----:R-:W-:Y:S01]  /*0290*/  ULEA UR4, UR5, UR4, 0x18 ;  /* 0x0000000405047291 */ /* 0x001fe2000f8ec0ff */
[----:B--2---:R-:W-:Y:S03]  /*02a0*/  STS.64 [R0], R26 ;  /* 0x0000001a00007388 */ /* 0x004fe60000000a00 */
[----:B------:R-:W-:Y:S06]  /*02b0*/  BAR.SYNC.DEFER_BLOCKING 0x0 ;  /* 0x0000000000007b1d */ /* 0x000fec0000010000 */
[----:B------:R-:W0:Y:S02]  /*02c0*/  LDS.128 R8, [UR4] ;  /* 0x00000004ff087984 */ /* 0x000e240008000c00 */
[----:B0-----:R-:W-:-:S02]  /*02d0*/  DSETP.NEU.AND P0, PT, R8, RZ, PT ;  /* 0x000000ff0800722a */ /* 0x001fc40003f0d000 */
[----:B------:R-:W-:-:S04]  /*02e0*/  DSETP.NEU.AND P1, PT, R10, RZ, PT ;  /* 0x000000ff0a00722a */ /* 0x000fc80003f2d000 */
[C---:B------:R-:W-:Y:S02]  /*02f0*/  ISETP.GE.OR P0, PT, R6.reuse, UR8, !P0 ;  /* 0x0000000806007c0c */ /* 0x040fe4000c706670 */
[----:B------:R-:W-:-:S11]  /*0300*/  ISETP.GE.OR P1, PT, R6, UR8, !P1 ;  /* 0x0000000806007c0c */ /* 0x000fd6000cf26670 */
[----:B------:R-:W-:Y:S05]  /*0310*/  @P0 BRA `(.L_x_68) ;  /* 0x0000000000280947 */ /* 0x000fea0003800000 */
[----:B------:R-:W2:Y:S02]  /*0320*/  LDG.E.64 R24, desc[UR6][R12.64] ;  /* 0x000000060c187981 */ /* 0x000ea4000c1e1b00 */
[----:B--2---:R-:W-:-:S14]  /*0330*/  DSETP.NEU.AND P0, PT, R24, RZ, PT ;  /* 0x000000ff1800722a */ /* 0x004fdc0003f0d000 */
[----:B------:R-:W-:Y:S05]  /*0340*/  @!P0 BRA `(.L_x_68) ;  /* 0x00000000001c8947 */ /* 0x000fea0003800000 */
[----:B------:R-:W2:Y:S01]  /*0350*/  LDG.E.64 R26, desc[UR6][R14.64] ;  /* 0x000000060e1a7981 */ /* 0x000ea2000c1e1b00 */
[----:B-----5:R-:W-:Y:S01]  /*0360*/  DADD R8, -R22, R8 ;  /* 0x0000000016087229 */ /* 0x020fe20000000108 */
[----:B------:R-:W-:-:S07]  /*0370*/  VIADD R5, R5, 0x1 ;  /* 0x0000000105057836 */ /* 0x000fce0000000000 */
[----:B------:R-:W-:Y:S02]  /*0380*/  DFMA R16, R8, R8, R16 ;  /* 0x000000080810722b */ /* 0x000fe40000000010 */
[----:B--2---:R-:W-:-:S08]  /*0390*/  DADD R26, R24, -R26 ;  /* 0x00000000181a7229 */ /* 0x004fd0000000081a */
[C---:B------:R-:W-:Y:S02]  /*03a0*/  DFMA R20, R26.reuse, R8, R20 ;  /* 0x000000081a14722b */ /* 0x040fe40000000014 */
[----:B------:R-:W-:-:S11]  /*03b0*/  DFMA R18, R26, R26, R18 ;  /* 0x0000001a1a12722b */ /* 0x000fd60000000012 */
.L_x_68:
[----:B------:R-:W-:Y:S05]  /*03c0*/  BSYNC.RECONVERGENT B0 ;  /* 0x0000000000007941 */ /* 0x000fea0003800200 */
.L_x_67:
[----:B------:R-:W-:Y:S04]  /*03d0*/  BSSY.RECONVERGENT B0, `(.L_x_69) ;  /* 0x000000c000007945 */ /* 0x000fe80003800200 */
        /* <DEDUP_REMOVED lines=8> */
[----:B--2---:R-:W-:-:S08]  /*0460*/  DADD R8, -R8, R24 ;  /* 0x0000000008087229 */ /* 0x004fd00000000118 */
[C---:B------:R-:W-:Y:S02]  /*0470*/  DFMA R20, R8.reuse, R10, R20 ;  /* 0x0000000a0814722b */ /* 0x040fe40000000014 */
[----:B------:R-:W-:-:S11]  /*0480*/  DFMA R18, R8, R8, R18 ;  /* 0x000000080812722b */ /* 0x000fd60000000012 */
.L_x_70:
[----:B------:R-:W-:Y:S05]  /*0490*/  BSYNC.RECONVERGENT B0 ;  /* 0x0000000000007941 */ /* 0x000fea0003800200 */
.L_x_69:
[----:B------:R-:W0:Y:S01]  /*04a0*/  LDS.128 R8, [UR4+0x10] ;  /* 0x00001004ff087984 */ /* 0x000e220008000c00 */
[----:B------:R-:W-:Y:S01]  /*04b0*/  BSSY.RECONVERGENT B0, `(.L_x_71) ;  /* 0x0000010000007945 */ /* 0x000fe20003800200 */
[----:B0-----:R-:W-:Y:S02]  /*04c0*/  DSETP.NEU.AND P0, PT, R8, RZ, PT ;  /* 0x000000ff0800722a */ /* 0x001fe40003f0d000 */
        /* <DEDUP_REMOVED lines=14> */
.L_x_72:
[----:B------:R-:W-:Y:S05]  /*05b0*/  BSYNC.RECONVERGENT B0 ;  /* 0x0000000000007941 */ /* 0x000fea0003800200 */
.L_x_71:
        /* <DEDUP_REMOVED lines=12> */
.L_x_74:
[----:B------:R-:W-:Y:S05]  /*0680*/  BSYNC.RECONVERGENT B0 ;  /* 0x0000000000007941 */ /* 0x000fea0003800200 */
.L_x_73:
        /* <DEDUP_REMOVED lines=17> */
.L_x_76:
[----:B------:R-:W-:Y:S05]  /*07a0*/  BSYNC.RECONVERGENT B0 ;  /* 0x0000000000007941 */ /* 0x000fea0003800200 */
.L_x_75:
        /* <DEDUP_REMOVED lines=12> */
.L_x_78:
[----:B------:R-:W-:Y:S05]  /*0870*/  BSYNC.RECONVERGENT B0 ;  /* 0x0000000000007941 */ /* 0x000fea0003800200 */
.L_x_77:
        /* <DEDUP_REMOVED lines=17> */
.L_x_80:
[----:B------:R-:W-:Y:S05]  /*0990*/  BSYNC.RECONVERGENT B0 ;  /* 0x0000000000007941 */ /* 0x000fea0003800200 */
.L_x_79:
        /* <DEDUP_REMOVED lines=12> */
.L_x_82:
[----:B------:R-:W-:Y:S05]  /*0a60*/  BSYNC.RECONVERGENT B0 ;  /* 0x0000000000007941 */ /* 0x000fea0003800200 */
.L_x_81:
        /* <DEDUP_REMOVED lines=17> */
.L_x_84:
[----:B------:R-:W-:Y:S05]  /*0b80*/  BSYNC.RECONVERGENT B0 ;  /* 0x0000000000007941 */ /* 0x000fea0003800200 */
.L_x_83:
        /* <DEDUP_REMOVED lines=12> */
.L_x_86:
[----:B------:R-:W-:Y:S05]  /*0c50*/  BSYNC.RECONVERGENT B0 ;  /* 0x0000000000007941 */ /* 0x000fea0003800200 */
.L_x_85:
        /* <DEDUP_REMOVED lines=17> */
.L_x_88:
[----:B------:R-:W-:Y:S05]  /*0d70*/  BSYNC.RECONVERGENT B0 ;  /* 0x0000000000007941 */ /* 0x000fea0003800200 */
.L_x_87:
        /* <DEDUP_REMOVED lines=12> */
.L_x_90:
[----:B------:R-:W-:Y:S05]  /*0e40*/  BSYNC.RECONVERGENT B0 ;  /* 0x0000000000007941 */ /* 0x000fea0003800200 */
.L_x_89:
        /* <DEDUP_REMOVED lines=17> */
.L_x_92:
[----:B------:R-:W-:Y:S05]  /*0f60*/  BSYNC.RECONVERGENT B0 ;  /* 0x0000000000007941 */ /* 0x000fea0003800200 */
.L_x_91:
[----:B------:R-:W-:Y:S04]  /*0f70*/  BSSY.RECONVERGENT B0, `(.L_x_93) ;  /* 0x000000c000007945 */ /* 0x000fe80003800200 */
[----:B------:R-:W-:Y:S05]  /*0f80*/  @P1 BRA `(.L_x_94) ;  /* 0x0000000000281947 */ /* 0x000fea0003800000 */
[----:B------:R-:W2:Y:S02]  /*0f90*/  LDG.E.64 R24, desc[UR6][R12.64+0x68] ;  /* 0x000068060c187981 */ /* 0x000ea4000c1e1b00 */
[----:B--2---:R-:W-:-:S14]  /*0fa0*/  DSETP.NEU.AND P0, PT, R24, RZ, PT ;  /* 0x000000ff1800722a */ /* 0x004fdc0003f0d000 */
[----:B------:R-:W-:Y:S05]  /*0fb0*/  @!P0 BRA `(.L_x_94) ;  /* 0x00000000001c8947 */ /* 0x000fea0003800000 */
[----:B------:R-:W2:Y:S01]  /*0fc0*/  LDG.E.64 R8, desc[UR6][R14.64] ;  /* 0x000000060e087981 */ /* 0x000ea2000c1e1b00 */
[----:B-----5:R-:W-:Y:S01]  /*0fd0*/  DADD R10, -R22, R10 ;  /* 0x00000000160a7229 */ /* 0x020fe2000000010a */
[----:B------:R-:W-:-:S07]  /*0fe0*/  IADD3 R5, PT, PT, R5, 0x1, RZ ;  /* 0x0000000105057810 */ /* 0x000fce0007ffe0ff */
[----:B------:R-:W-:Y:S02]  /*0ff0*/  DFMA R16, R10, R10, R16 ;  /* 0x0000000a0a10722b */ /* 0x000fe40000000010 */
[----:B--2---:R-:W-:-:S08]  /*1000*/  DADD R8, -R8, R24 ;  /* 0x0000000008087229 */ /* 0x004fd00000000118 */
[C---:B------:R-:W-:Y:S02]  /*1010*/  DFMA R20, R8.reuse, R10, R20 ;  /* 0x0000000a0814722b */ /* 0x040fe40000000014 */
[----:B------:R-:W-:-:S11]  /*1020*/  DFMA R18, R8, R8, R18 ;  /* 0x000000080812722b */ /* 0x000fd60000000012 */
.L_x_94:
[----:B------:R-:W-:Y:S05]  /*1030*/  BSYNC.RECONVERGENT B0 ;  /* 0x0000000000007941 */ /* 0x000fea0003800200 */
.L_x_93:
        /* <DEDUP_REMOVED lines=17> */
.L_x_96:
[----:B------:R-:W-:Y:S05]  /*1150*/  BSYNC.RECONVERGENT B0 ;  /* 0x0000000000007941 */ /* 0x000fea0003800200 */
.L_x_95:
        /* <DEDUP_REMOVED lines=12> */
.L_x_98:
[----:B------:R-:W-:Y:S05]  /*1220*/  BSYNC.RECONVERGENT B0 ;  /* 0x0000000000007941 */ /* 0x000fea0003800200 */
.L_x_97:
        /* <DEDUP_REMOVED lines=17> */
.L_x_100:
[----:B------:R-:W-:Y:S05]  /*1340*/  BSYNC.RECONVERGENT B0 ;  /* 0x0000000000007941 */ /* 0x000fea0003800200 */
.L_x_99:
        /* <DEDUP_REMOVED lines=12> */
.L_x_102:
[----:B------:R-:W-:Y:S05]  /*1410*/  BSYNC.RECONVERGENT B0 ;  /* 0x0000000000007941 */ /* 0x000fea0003800200 */
.L_x_101:
        /* <DEDUP_REMOVED lines=17> */
.L_x_104:
[----:B------:R-:W-:Y:S05]  /*1530*/  BSYNC.RECONVERGENT B0 ;  /* 0x0000000000007941 */ /* 0x000fea0003800200 */
.L_x_103:
        /* <DEDUP_REMOVED lines=12> */
.L_x_106:
[----:B------:R-:W-:Y:S05]  /*1600*/  BSYNC.RECONVERGENT B0 ;  /* 0x0000000000007941 */ /* 0x000fea0003800200 */
.L_x_105:
        /* <DEDUP_REMOVED lines=17> */
.L_x_108:
[----:B------:R-:W-:Y:S05]  /*1720*/  BSYNC.RECONVERGENT B0 ;  /* 0x0000000000007941 */ /* 0x000fea0003800200 */
.L_x_107:
        /* <DEDUP_REMOVED lines=12> */
.L_x_110:
[----:B------:R-:W-:Y:S05]  /*17f0*/  BSYNC.RECONVERGENT B0 ;  /* 0x0000000000007941 */ /* 0x000fea0003800200 */
.L_x_109:
        /* <DEDUP_REMOVED lines=17> */
.L_x_112:
[----:B------:R-:W-:Y:S05]  /*1910*/  BSYNC.RECONVERGENT B0 ;  /* 0x0000000000007941 */ /* 0x000fea0003800200 */
.L_x_111:
        /* <DEDUP_REMOVED lines=12> */
.L_x_114:
[----:B------:R-:W-:Y:S05]  /*19e0*/  BSYNC.RECONVERGENT B0 ;  /* 0x0000000000007941 */ /* 0x000fea0003800200 */
.L_x_113:
        /* <DEDUP_REMOVED lines=17> */
.L_x_116:
[----:B------:R-:W-:Y:S05]  /*1b00*/  BSYNC.RECONVERGENT B0 ;  /* 0x0000000000007941 */ /* 0x000fea0003800200 */
.L_x_115:
        /* <DEDUP_REMOVED lines=12> */
.L_x_118:
[----:B------:R-:W-:Y:S05]  /*1bd0*/  BSYNC.RECONVERGENT B0 ;  /* 0x0000000000007941 */ /* 0x000fea0003800200 */
.L_x_117:
        /* <DEDUP_REMOVED lines=17> */
.L_x_120:
[----:B------:R-:W-:Y:S05]  /*1cf0*/  BSYNC.RECONVERGENT B0 ;  /* 0x0000000000007941 */ /* 0x000fea0003800200 */
.L_x_119:
        /* <DEDUP_REMOVED lines=12> */
.L_x_122:
[----:B------:R-:W-:Y:S05]  /*1dc0*/  BSYNC.RECONVERGENT B0 ;  /* 0x0000000000007941 */ /* 0x000fea0003800200 */
.L_x_121:
        /* <DEDUP_REMOVED lines=17> */
.L_x_124:
[----:B------:R-:W-:Y:S05]  /*1ee0*/  BSYNC.RECONVERGENT B0 ;  /* 0x0000000000007941 */ /* 0x000fea0003800200 */
.L_x_123:
        /* <DEDUP_REMOVED lines=12> */
.L_x_126:
[----:B------:R-:W-:Y:S05]  /*1fb0*/  BSYNC.RECONVERGENT B0 ;  /* 0x0000000000007941 */ /* 0x000fea0003800200 */
.L_x_125:
        /* <DEDUP_REMOVED lines=17> */
.L_x_128:
[----:B------:R-:W-:Y:S05]  /*20d0*/  BSYNC.RECONVERGENT B0 ;  /* 0x0000000000007941 */ /* 0x000fea0003800200 */
.L_x_127:
        /* <DEDUP_REMOVED lines=12> */
.L_x_130:
[----:B------:R-:W-:Y:S05]  /*21a0*/  BSYNC.RECONVERGENT B0 ;  /* 0x0000000000007941 */ /* 0x000fea0003800200 */
.L_x_129:
        /* <DEDUP_REMOVED lines=17> */
.L_x_132:
[----:B------:R-:W-:Y:S05]  /*22c0*/  BSYNC.RECONVERGENT B0 ;  /* 0x0000000000007941 */ /* 0x000fea0003800200 */
.L_x_131:
        /* <DEDUP_REMOVED lines=12> */
.L_x_134:
[----:B------:R-:W-:Y:S05]  /*2390*/  BSYNC.RECONVERGENT B0 ;  /* 0x0000000000007941 */ /* 0x000fea0003800200 */
.L_x_133:
        /* <DEDUP_REMOVED lines=17> */
.L_x_136:
[----:B------:R-:W-:Y:S05]  /*24b0*/  BSYNC.RECONVERGENT B0 ;  /* 0x0000000000007941 */ /* 0x000fea0003800200 */
.L_x_135:
        /* <DEDUP_REMOVED lines=12> */
.L_x_138:
[----:B------:R-:W-:Y:S05]  /*2580*/  BSYNC.RECONVERGENT B0 ;  /* 0x0000000000007941 */ /* 0x000fea0003800200 */
.L_x_137:
        /* <DEDUP_REMOVED lines=17> */
.L_x_140:
[----:B------:R-:W-:Y:S05]  /*26a0*/  BSYNC.RECONVERGENT B0 ;  /* 0x0000000000007941 */ /* 0x000fea0003800200 */
.L_x_139:
        /* <DEDUP_REMOVED lines=12> */
.L_x_142:
[----:B------:R-:W-:Y:S05]  /*2770*/  BSYNC.RECONVERGENT B0 ;  /* 0x0000000000007941 */ /* 0x000fea0003800200 */
.L_x_141:
        /* <DEDUP_REMOVED lines=17> */
.L_x_144:
[----:B------:R-:W-:Y:S05]  /*2890*/  BSYNC.RECONVERGENT B0 ;  /* 0x0000000000007941 */ /* 0x000fea0003800200 */
.L_x_143:
        /* <DEDUP_REMOVED lines=12> */
.L_x_146:
[----:B------:R-:W-:Y:S05]  /*2960*/  BSYNC.RECONVERGENT B0 ;  /* 0x0000000000007941 */ /* 0x000fea0003800200 */
.L_x_145:
        /* <DEDUP_REMOVED lines=17> */
.L_x_148:
[----:B------:R-:W-:Y:S05]  /*2a80*/  BSYNC.RECONVERGENT B0 ;  /* 0x0000000000007941 */ /* 0x000fea0003800200 */
.L_x_147:
        /* <DEDUP_REMOVED lines=12> */
.L_x_150:
[----:B------:R-:W-:Y:S05]  /*2b50*/  BSYNC.RECONVERGENT B0 ;  /* 0x0000000000007941 */ /* 0x000fea0003800200 */
.L_x_149:
        /* <DEDUP_REMOVED lines=17> */
.L_x_152:
[----:B------:R-:W-:Y:S05]  /*2c70*/  BSYNC.RECONVERGENT B0 ;  /* 0x0000000000007941 */ /* 0x000fea0003800200 */
.L_x_151:
        /* <DEDUP_REMOVED lines=12> */
.L_x_154:
[----:B------:R-:W-:Y:S05]  /*2d40*/  BSYNC.RECONVERGENT B0 ;  /* 0x0000000000007941 */ /* 0x000fea0003800200 */
.L_x_153:
        /* <DEDUP_REMOVED lines=17> */
.L_x_156:
[----:B------:R-:W-:Y:S05]  /*2e60*/  BSYNC.RECONVERGENT B0 ;  /* 0x0000000000007941 */ /* 0x000fea0003800200 */
.L_x_155:
        /* <DEDUP_REMOVED lines=12> */
.L_x_158:
[----:B------:R-:W-:Y:S05]  /*2f30*/  BSYNC.RECONVERGENT B0 ;  /* 0x0000000000007941 */ /* 0x000fea0003800200 */
.L_x_157:
        /* <DEDUP_REMOVED lines=17> */
.L_x_160:
[----:B------:R-:W-:Y:S05]  /*3050*/  BSYNC.RECONVERGENT B0 ;  /* 0x0000000000007941 */ /* 0x000fea0003800200 */
.L_x_159:
        /* <DEDUP_REMOVED lines=12> */
.L_x_162:
[----:B------:R-:W-:Y:S05]  /*3120*/  BSYNC.RECONVERGENT B0 ;  /* 0x0000000000007941 */ /* 0x000fea0003800200 */
.L_x_161:
        /* <DEDUP_REMOVED lines=17> */
.L_x_164:
[----:B------:R-:W-:Y:S05]  /*3240*/  BSYNC.RECONVERGENT B0 ;  /* 0x0000000000007941 */ /* 0x000fea0003800200 */
.L_x_163:
        /* <DEDUP_REMOVED lines=12> */
.L_x_166:
[----:B------:R-:W-:Y:S05]  /*3310*/  BSYNC.RECONVERGENT B0 ;  /* 0x0000000000007941 */ /* 0x000fea0003800200 */
.L_x_165:
        /* <DEDUP_REMOVED lines=17> */
.L_x_168:
[----:B------:R-:W-:Y:S05]  /*3430*/  BSYNC.RECONVERGENT B0 ;  /* 0x0000000000007941 */ /* 0x000fea0003800200 */
.L_x_167:
        /* <DEDUP_REMOVED lines=12> */
.L_x_170:
[----:B------:R-:W-:Y:S05]  /*3500*/  BSYNC.RECONVERGENT B0 ;  /* 0x0000000000007941 */ /* 0x000fea0003800200 */
.L_x_169:
        /* <DEDUP_REMOVED lines=17> */
.L_x_172:
[----:B------:R-:W-:Y:S05]  /*3620*/  BSYNC.RECONVERGENT B0 ;  /* 0x0000000000007941 */ /* 0x000fea0003800200 */
.L_x_171:
        /* <DEDUP_REMOVED lines=12> */
.L_x_174:
[----:B------:R-:W-:Y:S05]  /*36f0*/  BSYNC.RECONVERGENT B0 ;  /* 0x0000000000007941 */ /* 0x000fea0003800200 */
.L_x_173:
        /* <DEDUP_REMOVED lines=17> */
.L_x_176:
[----:B------:R-:W-:Y:S05]  /*3810*/  BSYNC.RECONVERGENT B0 ;  /* 0x0000000000007941 */ /* 0x000fea0003800200 */
.L_x_175:
        /* <DEDUP_REMOVED lines=12> */
.L_x_178:
[----:B------:R-:W-:Y:S05]  /*38e0*/  BSYNC.RECONVERGENT B0 ;  /* 0x0000000000007941 */ /* 0x000fea0003800200 */
.L_x_177:
        /* <DEDUP_REMOVED lines=17> */
.L_x_180:
[----:B------:R-:W-:Y:S05]  /*3a00*/  BSYNC.RECONVERGENT B0 ;  /* 0x0000000000007941 */ /* 0x000fea0003800200 */
.L_x_179:
        /* <DEDUP_REMOVED lines=12> */
.L_x_182:
[----:B------:R-:W-:Y:S05]  /*3ad0*/  BSYNC.RECONVERGENT B0 ;  /* 0x0000000000007941 */ /* 0x000fea0003800200 */
.L_x_181:
        /* <DEDUP_REMOVED lines=17> */
.L_x_184:
[----:B------:R-:W-:Y:S05]  /*3bf0*/  BSYNC.RECONVERGENT B0 ;  /* 0x0000000000007941 */ /* 0x000fea0003800200 */
.L_x_183:
        /* <DEDUP_REMOVED lines=12> */
.L_x_186:
[----:B------:R-:W-:Y:S05]  /*3cc0*/  BSYNC.RECONVERGENT B0 ;  /* 0x0000000000007941 */ /* 0x000fea0003800200 */
.L_x_185:
        /* <DEDUP_REMOVED lines=17> */
.L_x_188:
[----:B------:R-:W-:Y:S05]  /*3de0*/  BSYNC.RECONVERGENT B0 ;  /* 0x0000000000007941 */ /* 0x000fea0003800200 */
.L_x_187:
        /* <DEDUP_REMOVED lines=12> */
.L_x_190:
[----:B------:R-:W-:Y:S05]  /*3eb0*/  BSYNC.RECONVERGENT B0 ;  /* 0x0000000000007941 */ /* 0x000fea0003800200 */
.L_x_189:
        /* <DEDUP_REMOVED lines=17> */
.L_x_192:
[----:B------:R-:W-:Y:S05]  /*3fd0*/  BSYNC.RECONVERGENT B0 ;  /* 0x0000000000007941 */ /* 0x000fea0003800200 */
.L_x_191:
        /* <DEDUP_REMOVED lines=12> */
.L_x_194:
[----:B------:R-:W-:Y:S05]  /*40a0*/  BSYNC.RECONVERGENT B0 ;  /* 0x0000000000007941 */ /* 0x000fea0003800200 */
.L_x_193:
        /* <DEDUP_REMOVED lines=17> */
.L_x_196:
[----:B------:R-:W-:Y:S05]  /*41c0*/  BSYNC.RECONVERGENT B0 ;  /* 0x0000000000007941 */ /* 0x000fea0003800200 */
.L_x_195:
        /* <DEDUP_REMOVED lines=12> */
.L_x_198:
[----:B------:R-:W-:Y:S05]  /*4290*/  BSYNC.RECONVERGENT B0 ;  /* 0x0000000000007941 */ /* 0x000fea0003800200 */
.L_x_197:
        /* <DEDUP_REMOVED lines=17> */
.L_x_200:
[----:B------:R-:W-:Y:S05]  /*43b0*/  BSYNC.RECONVERGENT B0 ;  /* 0x0000000000007941 */ /* 0x000fea0003800200 */
.L_x_199:
        /* <DEDUP_REMOVED lines=12> */
.L_x_202:
[----:B------:R-:W-:Y:S05]  /*4480*/  BSYNC.RECONVERGENT B0 ;  /* 0x0000000000007941 */ /* 0x000fea0003800200 */
.L_x_201:
        /* <DEDUP_REMOVED lines=17> */
.L_x_204:
[----:B------:R-:W-:Y:S05]  /*45a0*/  BSYNC.RECONVERGENT B0 ;  /* 0x0000000000007941 */ /* 0x000fea0003800200 */
.L_x_203:
        /* <DEDUP_REMOVED lines=12> */
.L_x_206:
[----:B------:R-:W-:Y:S05]  /*4670*/  BSYNC.RECONVERGENT B0 ;  /* 0x0000000000007941 */ /* 0x000fea0003800200 */
.L_x_205:
        /* <DEDUP_REMOVED lines=17> */
.L_x_208:
[----:B------:R-:W-:Y:S05]  /*4790*/  BSYNC.RECONVERGENT B0 ;  /* 0x0000000000007941 */ /* 0x000fea0003800200 */
.L_x_207:
        /* <DEDUP_REMOVED lines=12> */
.L_x_210:
[----:B------:R-:W-:Y:S05]  /*4860*/  BSYNC.RECONVERGENT B0 ;  /* 0x0000000000007941 */ /* 0x000fea0003800200 */
.L_x_209:
        /* <DEDUP_REMOVED lines=17> */
.L_x_212:
[----:B------:R-:W-:Y:S05]  /*4980*/  BSYNC.RECONVERGENT B0 ;  /* 0x0000000000007941 */ /* 0x000fea0003800200 */
.L_x_211:
        /* <DEDUP_REMOVED lines=12> */
.L_x_214:
[----:B------:R-:W-:Y:S05]  /*4a50*/  BSYNC.RECONVERGENT B0 ;  /* 0x0000000000007941 */ /* 0x000fea0003800200 */
.L_x_213:
        /* <DEDUP_REMOVED lines=17> */
.L_x_216:
[----:B------:R-:W-:Y:S05]  /*4b70*/  BSYNC.RECONVERGENT B0 ;  /* 0x0000000000007941 */ /* 0x000fea0003800200 */
.L_x_215:
        /* <DEDUP_REMOVED lines=12> */
.L_x_218:
[----:B------:R-:W-:Y:S05]  /*4c40*/  BSYNC.RECONVERGENT B0 ;  /* 0x0000000000007941 */ /* 0x000fea0003800200 */
.L_x_217:
        /* <DEDUP_REMOVED lines=17> */
.L_x_220:
[----:B------:R-:W-:Y:S05]  /*4d60*/  BSYNC.RECONVERGENT B0 ;  /* 0x0000000000007941 */ /* 0x000fea0003800200 */
.L_x_219:
        /* <DEDUP_REMOVED lines=12> */
.L_x_222:
[----:B------:R-:W-:Y:S05]  /*4e30*/  BSYNC.RECONVERGENT B0 ;  /* 0x0000000000007941 */ /* 0x000fea0003800200 */
.L_x_221:
        /* <DEDUP_REMOVED lines=17> */
.L_x_224:
[----:B------:R-:W-:Y:S05]  /*4f50*/  BSYNC.RECONVERGENT B0 ;  /* 0x0000000000007941 */ /* 0x000fea0003800200 */
.L_x_223:
        /* <DEDUP_REMOVED lines=12> */
.L_x_226:
[----:B------:R-:W-:Y:S05]  /*5020*/  BSYNC.RECONVERGENT B0 ;  /* 0x0000000000007941 */ /* 0x000fea0003800200 */
.L_x_225:
        /* <DEDUP_REMOVED lines=17> */
.L_x_228:
[----:B------:R-:W-:Y:S05]  /*5140*/  BSYNC.RECONVERGENT B0 ;  /* 0x0000000000007941 */ /* 0x000fea0003800200 */
.L_x_227:
        /* <DEDUP_REMOVED lines=12> */
.L_x_230:
[----:B------:R-:W-:Y:S05]  /*5210*/  BSYNC.RECONVERGENT B0 ;  /* 0x0000000000007941 */ /* 0x000fea0003800200 */
.L_x_229:
        /* <DEDUP_REMOVED lines=17> */
.L_x_232:
[----:B------:R-:W-:Y:S05]  /*5330*/  BSYNC.RECONVERGENT B0 ;  /* 0x0000000000007941 */ /* 0x000fea0003800200 */
.L_x_231:
        /* <DEDUP_REMOVED lines=12> */
.L_x_234:
[----:B------:R-:W-:Y:S05]  /*5400*/  BSYNC.RECONVERGENT B0 ;  /* 0x0000000000007941 */ /* 0x000fea0003800200 */
.L_x_233:
        /* <DEDUP_REMOVED lines=17> */
.L_x_236:
[----:B------:R-:W-:Y:S05]  /*5520*/  BSYNC.RECONVERGENT B0 ;  /* 0x0000000000007941 */ /* 0x000fea0003800200 */
.L_x_235:
        /* <DEDUP_REMOVED lines=12> */
.L_x_238:
[----:B------:R-:W-:Y:S05]  /*55f0*/  BSYNC.RECONVERGENT B0 ;  /* 0x0000000000007941 */ /* 0x000fea0003800200 */
.L_x_237:
        /* <DEDUP_REMOVED lines=17> */
.L_x_240:
[----:B------:R-:W-:Y:S05]  /*5710*/  BSYNC.RECONVERGENT B0 ;  /* 0x0000000000007941 */ /* 0x000fea0003800200 */
.L_x_239:
        /* <DEDUP_REMOVED lines=12> */
.L_x_242:
[----:B------:R-:W-:Y:S05]  /*57e0*/  BSYNC.RECONVERGENT B0 ;  /* 0x0000000000007941 */ /* 0x000fea0003800200 */
.L_x_241:
        /* <DEDUP_REMOVED lines=17> */
.L_x_244:
[----:B------:R-:W-:Y:S05]  /*5900*/  BSYNC.RECONVERGENT B0 ;  /* 0x0000000000007941 */ /* 0x000fea0003800200 */
.L_x_243:
        /* <DEDUP_REMOVED lines=12> */
.L_x_246:
[----:B------:R-:W-:Y:S05]  /*59d0*/  BSYNC.RECONVERGENT B0 ;  /* 0x0000000000007941 */ /* 0x000fea0003800200 */
.L_x_245:
        /* <DEDUP_REMOVED lines=17> */
.L_x_248:
[----:B------:R-:W-:Y:S05]  /*5af0*/  BSYNC.RECONVERGENT B0 ;  /* 0x0000000000007941 */ /* 0x000fea0003800200 */
.L_x_247:
        /* <DEDUP_REMOVED lines=12> */
.L_x_250:
[----:B------:R-:W-:Y:S05]  /*5bc0*/  BSYNC.RECONVERGENT B0 ;  /* 0x0000000000007941 */ /* 0x000fea0003800200 */
.L_x_249:
        /* <DEDUP_REMOVED lines=17> */
.L_x_252:
[----:B------:R-:W-:Y:S05]  /*5ce0*/  BSYNC.RECONVERGENT B0 ;  /* 0x0000000000007941 */ /* 0x000fea0003800200 */
.L_x_251:
        /* <DEDUP_REMOVED lines=12> */
.L_x_254:
[----:B------:R-:W-:Y:S05]  /*5db0*/  BSYNC.RECONVERGENT B0 ;  /* 0x0000000000007941 */ /* 0x000fea0003800200 */
.L_x_253:
        /* <DEDUP_REMOVED lines=17> */
.L_x_256:
[----:B------:R-:W-:Y:S05]  /*5ed0*/  BSYNC.RECONVERGENT B0 ;  /* 0x0000000000007941 */ /* 0x000fea0003800200 */
.L_x_255:
        /* <DEDUP_REMOVED lines=12> */
.L_x_258:
[----:B------:R-:W-:Y:S05]  /*5fa0*/  BSYNC.RECONVERGENT B0 ;  /* 0x0000000000007941 */ /* 0x000fea0003800200 */
.L_x_257:
        /* <DEDUP_REMOVED lines=17> */
.L_x_260:
[----:B------:R-:W-:Y:S05]  /*60c0*/  BSYNC.RECONVERGENT B0 ;  /* 0x0000000000007941 */ /* 0x000fea0003800200 */
.L_x_259:
        /* <DEDUP_REMOVED lines=12> */
.L_x_262:
[----:B------:R-:W-:Y:S05]  /*6190*/  BSYNC.RECONVERGENT B0 ;  /* 0x0000000000007941 */ /* 0x000fea0003800200 */
.L_x_261:
        /* <DEDUP_REMOVED lines=17> */
.L_x_264:
[----:B------:R-:W-:Y:S05]  /*62b0*/  BSYNC.RECONVERGENT B0 ;  /* 0x0000000000007941 */ /* 0x000fea0003800200 */
.L_x_263:
        /* <DEDUP_REMOVED lines=12> */
.L_x_266:
[----:B------:R-:W-:Y:S05]  /*6380*/  BSYNC.RECONVERGENT B0 ;  /* 0x0000000000007941 */ /* 0x000fea0003800200 */
.L_x_265:
        /* <DEDUP_REMOVED lines=17> */
.L_x_268:
[----:B------:R-:W-:Y:S05]  /*64a0*/  BSYNC.RECONVERGENT B0 ;  /* 0x0000000000007941 */ /* 0x000fea0003800200 */
.L_x_267:
        /* <DEDUP_REMOVED lines=12> */
.L_x_270:
[----:B------:R-:W-:Y:S05]  /*6570*/  BSYNC.RECONVERGENT B0 ;  /* 0x0000000000007941 */ /* 0x000fea0003800200 */
.L_x_269:
        /* <DEDUP_REMOVED lines=17> */
.L_x_272:
[----:B------:R-:W-:Y:S05]  /*6690*/  BSYNC.RECONVERGENT B0 ;  /* 0x0000000000007941 */ /* 0x000fea0003800200 */
.L_x_271:
        /* <DEDUP_REMOVED lines=12> */
.L_x_274:
[----:B------:R-:W-:Y:S05]  /*6760*/  BSYNC.RECONVERGENT B0 ;  /* 0x0000000000007941 */ /* 0x000fea0003800200 */
.L_x_273:
        /* <DEDUP_REMOVED lines=17> */
.L_x_276:
[----:B------:R-:W-:Y:S05]  /*6880*/  BSYNC.RECONVERGENT B0 ;  /* 0x0000000000007941 */ /* 0x000fea0003800200 */
.L_x_275:
        /* <DEDUP_REMOVED lines=12> */
.L_x_278:
[----:B------:R-:W-:Y:S05]  /*6950*/  BSYNC.RECONVERGENT B0 ;  /* 0x0000000000007941 */ /* 0x000fea0003800200 */
.L_x_277:
        /* <DEDUP_REMOVED lines=17> */
.L_x_280:
[----:B------:R-:W-:Y:S05]  /*6a70*/  BSYNC.RECONVERGENT B0 ;  /* 0x0000000000007941 */ /* 0x000fea0003800200 */
.L_x_279:
        /* <DEDUP_REMOVED lines=12> */
.L_x_282:
[----:B------:R-:W-:Y:S05]  /*6b40*/  BSYNC.RECONVERGENT B0 ;  /* 0x0000000000007941 */ /* 0x000fea0003800200 */
.L_x_281:
        /* <DEDUP_REMOVED lines=17> */
.L_x_284:
[----:B------:R-:W-:Y:S05]  /*6c60*/  BSYNC.RECONVERGENT B0 ;  /* 0x0000000000007941 */ /* 0x000fea0003800200 */
.L_x_283:
        /* <DEDUP_REMOVED lines=12> */
.L_x_286:
[----:B------:R-:W-:Y:S05]  /*6d30*/  BSYNC.RECONVERGENT B0 ;  /* 0x0000000000007941 */ /* 0x000fea0003800200 */
.L_x_285:
        /* <DEDUP_REMOVED lines=17> */
.L_x_288:
[----:B------:R-:W-:Y:S05]  /*6e50*/  BSYNC.RECONVERGENT B0 ;  /* 0x0000000000007941 */ /* 0x000fea0003800200 */
.L_x_287:
        /* <DEDUP_REMOVED lines=12> */
.L_x_290:
[----:B------:R-:W-:Y:S05]  /*6f20*/  BSYNC.RECONVERGENT B0 ;  /* 0x0000000000007941 */ /* 0x000fea0003800200 */
.L_x_289:
        /* <DEDUP_REMOVED lines=17> */
.L_x_292:
[----:B------:R-:W-:Y:S05]  /*7040*/  BSYNC.RECONVERGENT B0 ;  /* 0x0000000000007941 */ /* 0x000fea0003800200 */
.L_x_291:
        /* <DEDUP_REMOVED lines=12> */
.L_x_294:
[----:B------:R-:W-:Y:S05]  /*7110*/  BSYNC.RECONVERGENT B0 ;  /* 0x0000000000007941 */ /* 0x000fea0003800200 */
.L_x_293:
        /* <DEDUP_REMOVED lines=17> */
.L_x_296:
[----:B------:R-:W-:Y:S05]  /*7230*/  BSYNC.RECONVERGENT B0 ;  /* 0x0000000000007941 */ /* 0x000fea0003800200 */
.L_x_295:
        /* <DEDUP_REMOVED lines=12> */
.L_x_298:
[----:B------:R-:W-:Y:S05]  /*7300*/  BSYNC.RECONVERGENT B0 ;  /* 0x0000000000007941 */ /* 0x000fea0003800200 */
.L_x_297:
        /* <DEDUP_REMOVED lines=17> */
.L_x_300:
[----:B------:R-:W-:Y:S05]  /*7420*/  BSYNC.RECONVERGENT B0 ;  /* 0x0000000000007941 */ /* 0x000fea0003800200 */
.L_x_299:
        /* <DEDUP_REMOVED lines=12> */
.L_x_302:
[----:B------:R-:W-:Y:S05]  /*74f0*/  BSYNC.RECONVERGENT B0 ;  /* 0x0000000000007941 */ /* 0x000fea0003800200 */
.L_x_301:
        /* <DEDUP_REMOVED lines=17> */
.L_x_304:
[----:B------:R-:W-:Y:S05]  /*7610*/  BSYNC.RECONVERGENT B0 ;  /* 0x0000000000007941 */ /* 0x000fea0003800200 */
.L_x_303:
        /* <DEDUP_REMOVED lines=12> */
.L_x_306:
[----:B------:R-:W-:Y:S05]  /*76e0*/  BSYNC.RECONVERGENT B0 ;  /* 0x0000000000007941 */ /* 0x000fea0003800200 */
.L_x_305:
        /* <DEDUP_REMOVED lines=17> */
.L_x_308:
[----:B------:R-:W-:Y:S05]  /*7800*/  BSYNC.RECONVERGENT B0 ;  /* 0x0000000000007941 */ /* 0x000fea0003800200 */
.L_x_307:
        /* <DEDUP_REMOVED lines=12> */
.L_x_310:
[----:B------:R-:W-:Y:S05]  /*78d0*/  BSYNC.RECONVERGENT B0 ;  /* 0x0000000000007941 */ /* 0x000fea0003800200 */
.L_x_309:
        /* <DEDUP_REMOVED lines=17> */
.L_x_312:
[----:B------:R-:W-:Y:S05]  /*79f0*/  BSYNC.RECONVERGENT B0 ;  /* 0x0000000000007941 */ /* 0x000fea0003800200 */
.L_x_311:
        /* <DEDUP_REMOVED lines=12> */
.L_x_314:
[----:B------:R-:W-:Y:S05]  /*7ac0*/  BSYNC.RECONVERGENT B0 ;  /* 0x0000000000007941 */ /* 0x000fea0003800200 */
.L_x_313:
        /* <DEDUP_REMOVED lines=17> */
.L_x_316:
[----:B------:R-:W-:Y:S05]  /*7be0*/  BSYNC.RECONVERGENT B0 ;  /* 0x0000000000007941 */ /* 0x000fea0003800200 */
.L_x_315:
        /* <DEDUP_REMOVED lines=12> */
.L_x_318:
[----:B------:R-:W-:Y:S05]  /*7cb0*/  BSYNC.RECONVERGENT B0 ;  /* 0x0000000000007941 */ /* 0x000fea0003800200 */
.L_x_317:
[----:B------:R-:W0:Y:S01]  /*7cc0*/  LDS.128 R8, [UR4+0x3f0] ;  /* 0x0003f004ff087984 */ /* 0x000e220008000c00 */
[----:B------:R-:W-:Y:S01]  /*7cd0*/  VIADD R2, R2, 0x1 ;  /* 0x0000000102027836 */ /* 0x000fe20000000000 */
[----:B------:R-:W-:Y:S04]  /*7ce0*/  BSSY.RECONVERGENT B0, `(.L_x_319) ;  /* 0x0000011000007945 */ /* 0x000fe80003800200 */
[----:B------:R-:W-:Y:S01]  /*7cf0*/  ISETP.NE.AND P2, PT, R2, RZ, PT ;  /* 0x000000ff0200720c */ /* 0x000fe20003f45270 */
        /* <DEDUP_REMOVED lines=15> */
.L_x_320:
[----:B------:R-:W-:Y:S05]  /*7df0*/  BSYNC.RECONVERGENT B0 ;  /* 0x0000000000007941 */ /* 0x000fea0003800200 */
.L_x_319:
        /* <DEDUP_REMOVED lines=12> */
.L_x_322:
[----:B------:R-:W-:Y:S05]  /*7ec0*/  BSYNC.RECONVERGENT B0 ;  /* 0x0000000000007941 */ /* 0x000fea0003800200 */
.L_x_321:
[----:B------:R-:W-:Y:S01]  /*7ed0*/  BAR.SYNC.DEFER_BLOCKING 0x0 ;  /* 0x0000000000007b1d */ /* 0x000fe20000010000 */
[----:B------:R-:W-:Y:S02]  /*7ee0*/  VIADD R7, R7, 0x80 ;  /* 0x0000008007077836 */ /* 0x000fe40000000000 */
[----:B------:R-:W-:Y:S02]  /*7ef0*/  VIADD R4, R4, 0x80 ;  /* 0x0000008004047836 */ /* 0x000fe40000000000 */
[----:B------:R-:W-:Y:S01]  /*7f00*/  VIADD R3, R3, 0x80 ;  /* 0x0000008003037836 */ /* 0x000fe20000000000 */
[----:B------:R-:W-:Y:S06]  /*7f10*/  @P2 BRA `(.L_x_323) ;  /* 0xffffff8000b82947 */ /* 0x000fec000383ffff */
.L_x_66:
[----:B------:R-:W-:Y:S01]  /*7f20*/  DMUL R2, R16, R18 ;  /* 0x0000001210027228 */ /* 0x000fe20000000000 */
[----:B------:R-:W-:Y:S07]  /*7f30*/  BSSY.RECONVERGENT B0, `(.L_x_324) ;  /* 0x0000056000007945 */ /* 0x000fee0003800200 */
[----:B------:R-:W-:-:S14]  /*7f40*/  DSETP.NEU.AND P0, PT, R2, RZ, PT ;  /* 0x000000ff0200722a */ /* 0x000fdc0003f0d000 */
[----:B------:R-:W-:Y:S05]  /*7f50*/  @!P0 BRA `(.L_x_325) ;  /* 0x00000004004c8947 */ /* 0x000fea0003800000 */
[----:B------:R-:W0:Y:S01]  /*7f60*/  MUFU.RSQ64H R11, R19 ;  /* 0x00000013000b7308 */ /* 0x000e220000001c00 */
[----:B------:R-:W-:Y:S01]  /*7f70*/  VIADD R10, R19, 0xfcb00000 ;  /* 0xfcb00000130a7836 */ /* 0x000fe20000000000 */
[----:B------:R-:W-:Y:S01]  /*7f80*/  BSSY.RECONVERGENT B1, `(.L_x_326) ;  /* 0x000001b000017945 */ /* 0x000fe20003800200 */
[----:B------:R-:W-:Y:S02]  /*7f90*/  IMAD.MOV.U32 R8, RZ, RZ, 0x0 ;  /* 0x00000000ff087424 */ /* 0x000fe400078e00ff */
[----:B------:R-:W-:Y:S01]  /*7fa0*/  IMAD.MOV.U32 R9, RZ, RZ, 0x3fd80000 ;  /* 0x3fd80000ff097424 */ /* 0x000fe200078e00ff */
        /* <DEDUP_REMOVED lines=9> */
[----:B-----5:R-:W-:-:S08]  /*8040*/  DFMA R22, R12, -R12, R18 ;  /* 0x8000000c0c16722b */ /* 0x020fd00000000012 */
[----:B------:R-:W-:Y:S01]  /*8050*/  DFMA R2, R22, R8, R12 ;  /* 0x000000081602722b */ /* 0x000fe2000000000c */
[----:B------:R-:W-:Y:S10]  /*8060*/  @!P0 BRA `(.L_x_327) ;  /* 0x0000000000308947 */ /* 0x000ff40003800000 */
[----:B------:R-:W-:Y:S01]  /*8070*/  IMAD.MOV.U32 R8, RZ, RZ, R14 ;  /* 0x000000ffff087224 */ /* 0x000fe200078e000e */
[----:B------:R-:W-:Y:S01]  /*8080*/  MOV R11, R13 ;  /* 0x0000000d000b7202 */ /* 0x000fe20000000f00 */
[----:B------:R-:W-:Y:S02]  /*8090*/  IMAD.MOV.U32 R0, RZ, RZ, R12 ;  /* 0x000000ffff007224 */ /* 0x000fe400078e000c */
[----:B------:R-:W-:Y:S01]  /*80a0*/  IMAD.MOV.U32 R14, RZ, RZ, R10 ;  /* 0x000000ffff0e7224 */ /* 0x000fe200078e000a */
[----:B------:R-:W-:Y:S01]  /*80b0*/  MOV R10, 0x8110 ;  /* 0x00008110000a7802 */ /* 0x000fe20000000f00 */
[----:B------:R-:W-:Y:S02]  /*80c0*/  IMAD.MOV.U32 R4, RZ, RZ, R22 ;  /* 0x000000ffff047224 */ /* 0x000fe400078e0016 */
[----:B------:R-:W-:Y:S02]  /*80d0*/  IMAD.MOV.U32 R7, RZ, RZ, R23 ;  /* 0x000000ffff077224 */ /* 0x000fe400078e0017 */
[----:B------:R-:W-:-:S02]  /*80e0*/  IMAD.MOV.U32 R13, RZ, RZ, R19 ;  /* 0x000000ffff0d7224 */ /* 0x000fc400078e0013 */
[----:B------:R-:W-:-:S07]  /*80f0*/  IMAD.MOV.U32 R12, RZ, RZ, R18 ;  /* 0x000000ffff0c7224 */ /* 0x000fce00078e0012 */
[----:B------:R-:W-:Y:S05]  /*8100*/  CALL.REL.NOINC `($__internal_4_$__cuda_sm20_dsqrt_rn_f64_mediumpath_v1) ;  /* 0x0000000800907944 */ /* 0x000fea0003c00000 */
[----:B------:R-:W-:Y:S02]  /*8110*/  IMAD.MOV.U32 R2, RZ, RZ, R8 ;  /* 0x000000ffff027224 */ /* 0x000fe400078e0008 */
[----:B------:R-:W-:-:S07]  /*8120*/  IMAD.MOV.U32 R3, RZ, RZ, R9 ;  /* 0x000000ffff037224 */ /* 0x000fce00078e0009 */
.L_x_327:
[----:B------:R-:W-:Y:S05]  /*8130*/  BSYNC.RECONVERGENT B1 ;  /* 0x0000000000017941 */ /* 0x000fea0003800200 */
.L_x_326:
        /* <DEDUP_REMOVED lines=17> */
[----:B------:R-:W-:Y:S02]  /*8250*/  IMAD.MOV.U32 R0, RZ, RZ, R12 ;  /* 0x000000ffff007224 */ /* 0x000fe400078e000c */
[----:B------:R-:W-:Y:S01]  /*8260*/  IMAD.MOV.U32 R11, RZ, RZ, R13 ;  /* 0x000000ffff0b7224 */ /* 0x000fe200078e000d */
[----:B------:R-:W-:Y:S01]  /*8270*/  MOV R13, R17 ;  /* 0x00000011000d7202 */ /* 0x000fe20000000f00 */
        /* <DEDUP_REMOVED lines=9> */
.L_x_329:
[----:B------:R-:W-:Y:S05]  /*8310*/  BSYNC.RECONVERGENT B1 ;  /* 0x0000000000017941 */ /* 0x000fea0003800200 */
.L_x_328:
        /* <DEDUP_REMOVED lines=17> */
[----:B------:R-:W-:Y:S05]  /*8430*/  CALL.REL.NOINC `($__internal_3_$__cuda_sm20_div_rn_f64_full) ;  /* 0x0000000000547944 */ /* 0x000fea0003c00000 */
[----:B------:R-:W-:Y:S02]  /*8440*/  IMAD.MOV.U32 R2, RZ, RZ, R14 ;  /* 0x000000ffff027224 */ /* 0x000fe400078e000e */
[----:B------:R-:W-:-:S07]  /*8450*/  IMAD.MOV.U32 R3, RZ, RZ, R15 ;  /* 0x000000ffff037224 */ /* 0x000fce00078e000f */
.L_x_331:
[----:B------:R-:W-:Y:S05]  /*8460*/  BSYNC.RECONVERGENT B1 ;  /* 0x0000000000017941 */ /* 0x000fea0003800200 */
.L_x_330:
[----:B------:R-:W-:Y:S02]  /*8470*/  IMAD.MOV.U32 R20, RZ, RZ, R2 ;  /* 0x000000ffff147224 */ /* 0x000fe400078e0002 */
[----:B------:R-:W-:-:S07]  /*8480*/  IMAD.MOV.U32 R21, RZ, RZ, R3 ;  /* 0x000000ffff157224 */ /* 0x000fce00078e0003 */
.L_x_325:
[----:B------:R-:W-:Y:S05]  /*8490*/  BSYNC.RECONVERGENT B0 ;  /* 0x0000000000007941 */ /* 0x000fea0003800200 */
.L_x_324:
[----:B------:R-:W0:Y:S01]  /*84a0*/  LDCU UR4, c[0x0][0x3a0] ;  /* 0x00007400ff0477ac */ /* 0x000e220008000800 */
[----:B------:R-:W1:Y:S01]  /*84b0*/  I2F.F64 R2, R5 ;  /* 0x0000000500027312 */ /* 0x000e620000201c00 */
[----:B------:R-:W-:Y:S01]  /*84c0*/  UMOV UR5, 0x3fc99999 ;  /* 0x3fc9999900057882 */ /* 0x000fe20000000000 */
[----:B0-----:R-:W-:Y:S01]  /*84d0*/  ISETP.GE.AND P0, PT, R6, UR4, PT ;  /* 0x0000000406007c0c */ /* 0x001fe2000bf06270 */
[----:B------:R-:W-:Y:S02]  /*84e0*/  UMOV UR4, 0x9999999a ;  /* 0x9999999a00047882 */ /* 0x000fe40000000000 */
[----:B-1----:R-:W-:-:S10]  /*84f0*/  DMUL R2, R2, UR4 ;  /* 0x0000000402027c28 */ /* 0x002fd40008000000 */
[----:B------:R-:W-:Y:S05]  /*8500*/  @P0 EXIT ;  /* 0x000000000000094d */ /* 0x000fea0003800000 */
[----:B------:R-:W0:Y:S01]  /*8510*/  LDC.64 R8, c[0x0][0x390] ;  /* 0x0000e400ff087b82 */ /* 0x000e220000000a00 */
[----:B------:R-:W-:Y:S01]  /*8520*/  DMUL R2, R2, R20 ;  /* 0x0000001402027228 */ /* 0x000fe20000000000 */
[----:B------:R-:W-:-:S09]  /*8530*/  ISETP.GE.AND P0, PT, R5, 0x5, PT ;  /* 0x000000050500780c */ /* 0x000fd20003f06270 */
[----:B------:R-:W-:Y:S02]  /*8540*/  FSEL R2, R2, R20, !P0 ;  /* 0x0000001402027208 */ /* 0x000fe40004000000 */
[----:B------:R-:W-:Y:S01]  /*8550*/  FSEL R3, R3, R21, !P0 ;  /* 0x0000001503037208 */ /* 0x000fe20004000000 */
[----:B0-----:R-:W-:-:S05]  /*8560*/  IMAD.WIDE R6, R6, 0x8, R8 ;  /* 0x0000000806067825 */ /* 0x001fca00078e0208 */
[----:B------:R-:W-:Y:S01]  /*8570*/  STG.E.64 desc[UR6][R6.64], R2 ;  /* 0x0000000206007986 */ /* 0x000fe2000c101b06 */
[----:B------:R-:W-:Y:S05]  /*8580*/  EXIT ;  /* 0x000000000000794d */ /* 0x000fea0003800000 */
        .weak           $__internal_3_$__cuda_sm20_div_rn_f64_full
        .type           $__internal_3_$__cuda_sm20_div_rn_f64_full,@function
        .size           $__internal_3_$__cuda_sm20_div_rn_f64_full,($__internal_4_$__cuda_sm20_dsqrt_rn_f64_mediumpath_v1 - $__internal_3_$__cuda_sm20_div_rn_f64_full)
$__internal_3_$__cuda_sm20_div_rn_f64_full:
[C---:B------:R-:W-:Y:S01]  /*8590*/  FSETP.GEU.AND P0, PT, |R9|.reuse, 1.469367938527859385e-39, PT ;  /* 0x001000000900780b */ /* 0x040fe20003f0e200 */
[----:B------:R-:W-:Y:S01]  /*85a0*/  IMAD.MOV.U32 R10, RZ, RZ, 0x1 ;  /* 0x00000001ff0a7424 */ /* 0x000fe200078e00ff */
[----:B------:R-:W-:Y:S01]  /*85b0*/  LOP3.LUT R2, R9, 0x800fffff, RZ, 0xc0, !PT ;  /* 0x800fffff09027812 */ /* 0x000fe200078ec0ff */
[----:B------:R-:W-:Y:S01]  /*85c0*/  BSSY.RECONVERGENT B2, `(.L_x_332) ;  /* 0x0000055000027945 */ /* 0x000fe20003800200 */
[C---:B------:R-:W-:Y:S02]  /*85d0*/  FSETP.GEU.AND P2, PT, |R21|.reuse, 1.469367938527859385e-39, PT ;  /* 0x001000001500780b */ /* 0x040fe40003f4e200 */
[----:B------:R-:W-:Y:S01]  /*85e0*/  LOP3.LUT R3, R2, 0x3ff00000, RZ, 0xfc, !PT ;  /* 0x3ff0000002037812 */ /* 0x000fe200078efcff */
[----:B------:R-:W-:Y:S01]  /*85f0*/  IMAD.MOV.U32 R2, RZ, RZ, R8 ;  /* 0x000000ffff027224 */ /* 0x000fe200078e0008 */
[----:B------:R-:W-:-:S05]  /*8600*/  LOP3.LUT R4, R21, 0x7ff00000, RZ, 0xc0, !PT ;  /* 0x7ff0000015047812 */ /* 0x000fca00078ec0ff */
[----:B------:R-:W-:-:S04]  /*8610*/  @!P0 DMUL R2, R8, 8.98846567431157953865e+307 ;  /* 0x7fe0000008028828 */ /* 0x000fc80000000000 */
[----:B------:R-:W-:Y:S01]  /*8620*/  @!P2 LOP3.LUT R7, R9, 0x7ff00000, RZ, 0xc0, !PT ;  /* 0x7ff000000907a812 */ /* 0x000fe200078ec0ff */
[----:B------:R-:W-:Y:S01]  /*8630*/  @!P2 IMAD.MOV.U32 R16, RZ, RZ, RZ ;  /* 0x000000ffff10a224 */ /* 0x000fe200078e00ff */
[----:B------:R-:W0:Y:S02]  /*8640*/  MUFU.RCP64H R11, R3 ;  /* 0x00000003000b7308 */ /* 0x000e240000001800 */
[----:B------:R-:W-:Y:S01]  /*8650*/  @!P2 ISETP.GE.U32.AND P3, PT, R4, R7, PT ;  /* 0x000000070400a20c */ /* 0x000fe20003f66070 */
[----:B------:R-:W-:-:S05]  /*8660*/  IMAD.MOV.U32 R7, RZ, RZ, 0x1ca00000 ;  /* 0x1ca00000ff077424 */ /* 0x000fca00078e00ff */
[----:B------:R-:W-:-:S04]  /*8670*/  @!P2 SEL R17, R7, 0x63400000, !P3 ;  /* 0x634000000711a807 */ /* 0x000fc80005800000 */
[----:B------:R-:W-:-:S04]  /*8680*/  @!P2 LOP3.LUT R17, R17, 0x80000000, R21, 0xf8, !PT ;  /* 0x800000001111a812 */ /* 0x000fc800078ef815 */
[----:B------:R-:W-:Y:S01]  /*8690*/  @!P2 LOP3.LUT R17, R17, 0x100000, RZ, 0xfc, !PT ;  /* 0x001000001111a812 */ /* 0x000fe200078efcff */
[----:B0-----:R-:W-:-:S08]  /*86a0*/  DFMA R12, R10, -R2, 1 ;  /* 0x3ff000000a0c742b */ /* 0x001fd00000000802 */
[----:B------:R-:W-:Y:S01]  /*86b0*/  DFMA R14, R12, R12, R12 ;  /* 0x0000000c0c0e722b */ /* 0x000fe2000000000c */
[----:B------:R-:W-:-:S04]  /*86c0*/  LOP3.LUT R13, R9, 0x7ff00000, RZ, 0xc0, !PT ;  /* 0x7ff00000090d7812 */ /* 0x000fc800078ec0ff */
[----:B------:R-:W-:-:S03]  /*86d0*/  ISETP.GE.U32.AND P1, PT, R4, R13, PT ;  /* 0x0000000d0400720c */ /* 0x000fc60003f26070 */
[----:B------:R-:W-:Y:S01]  /*86e0*/  DFMA R14, R10, R14, R10 ;  /* 0x0000000e0a0e722b */ /* 0x000fe2000000000a */
[----:B------:R-:W-:Y:S01]  /*86f0*/  SEL R11, R7, 0x63400000, !P1 ;  /* 0x63400000070b7807 */ /* 0x000fe20004800000 */
[----:B------:R-:W-:-:S03]  /*8700*/  IMAD.MOV.U32 R10, RZ, RZ, R20 ;  /* 0x000000ffff0a7224 */ /* 0x000fc600078e0014 */
[----:B------:R-:W-:-:S03]  /*8710*/  LOP3.LUT R11, R11, 0x800fffff, R21, 0xf8, !PT ;  /* 0x800fffff0b0b7812 */ /* 0x000fc600078ef815 */
[----:B------:R-:W-:-:S03]  /*8720*/  DFMA R18, R14, -R2, 1 ;  /* 0x3ff000000e12742b */ /* 0x000fc60000000802 */
[----:B------:R-:W-:-:S05]  /*8730*/  @!P2 DFMA R10, R10, 2, -R16 ;  /* 0x400000000a0aa82b */ /* 0x000fca0000000810 */
[----:B------:R-:W-:Y:S01]  /*8740*/  DFMA R14, R14, R18, R14 ;  /* 0x000000120e0e722b */ /* 0x000fe2000000000e */
[----:B------:R-:W-:Y:S01]  /*8750*/  IMAD.MOV.U32 R19, RZ, RZ, R4 ;  /* 0x000000ffff137224 */ /* 0x000fe200078e0004 */
[----:B------:R-:W-:Y:S02]  /*8760*/  MOV R18, R13 ;  /* 0x0000000d00127202 */ /* 0x000fe40000000f00 */
[----:B------:R-:W-:Y:S02]  /*8770*/  @!P0 LOP3.LUT R18, R3, 0x7ff00000, RZ, 0xc0, !PT ;  /* 0x7ff0000003128812 */ /* 0x000fe400078ec0ff */
[----:B------:R-:W-:Y:S02]  /*8780*/  @!P2 LOP3.LUT R19, R11, 0x7ff00000, RZ, 0xc0, !PT ;  /* 0x7ff000000b13a812 */ /* 0x000fe400078ec0ff */
[----:B------:R-:W-:Y:S01]  /*8790*/  DMUL R16, R14, R10 ;  /* 0x0000000a0e107228 */ /* 0x000fe20000000000 */
[----:B------:R-:W-:Y:S02]  /*87a0*/  VIADD R23, R18, 0xffffffff ;  /* 0xffffffff12177836 */ /* 0x000fe40000000000 */
[----:B------:R-:W-:-:S05]  /*87b0*/  VIADD R22, R19, 0xffffffff ;  /* 0xffffffff13167836 */ /* 0x000fca0000000000 */
[----:B------:R-:W-:Y:S01]  /*87c0*/  DFMA R12, R16, -R2, R10 ;  /* 0x80000002100c722b */ /* 0x000fe2000000000a */
[----:B------:R-:W-:-:S04]  /*87d0*/  ISETP.GT.U32.AND P0, PT, R22, 0x7feffffe, PT ;  /* 0x7feffffe1600780c */ /* 0x000fc80003f04070 */
[----:B------:R-:W-:-:S03]  /*87e0*/  ISETP.GT.U32.OR P0, PT, R23, 0x7feffffe, P0 ;  /* 0x7feffffe1700780c */ /* 0x000fc60000704470 */
[----:B------:R-:W-:-:S10]  /*87f0*/  DFMA R12, R14, R12, R16 ;  /* 0x0000000c0e0c722b */ /* 0x000fd40000000010 */
[----:B------:R-:W-:Y:S05]  /*8800*/  @P0 BRA `(.L_x_333) ;  /* 0x00000000006c0947 */ /* 0x000fea0003800000 */
[----:B------:R-:W-:Y:S01]  /*8810*/  LOP3.LUT R15, R9, 0x7ff00000, RZ, 0xc0, !PT ;  /* 0x7ff00000090f7812 */ /* 0x000fe200078ec0ff */
[----:B------:R-:W-:-:S03]  /*8820*/  IMAD.MOV.U32 R16, RZ, RZ, RZ ;  /* 0x000000ffff107224 */ /* 0x000fc600078e00ff */
        /* <DEDUP_REMOVED lines=25> */
.L_x_333:
        /* <DEDUP_REMOVED lines=16> */
.L_x_336:
[----:B------:R-:W-:Y:S01]  /*8ac0*/  LOP3.LUT R15, R9, 0x80000, RZ, 0xfc, !PT ;  /* 0x00080000090f7812 */ /* 0x000fe200078efcff */
[----:B------:R-:W-:Y:S01]  /*8ad0*/  IMAD.MOV.U32 R14, RZ, RZ, R8 ;  /* 0x000000ffff0e7224 */ /* 0x000fe200078e0008 */
[----:B------:R-:W-:Y:S06]  /*8ae0*/  BRA `(.L_x_334) ;  /* 0x0000000000087947 */ /* 0x000fec0003800000 */
.L_x_335:
[----:B------:R-:W-:Y:S01]  /*8af0*/  LOP3.LUT R15, R21, 0x80000, RZ, 0xfc, !PT ;  /* 0x00080000150f7812 */ /* 0x000fe200078efcff */
[----:B------:R-:W-:-:S07]  /*8b00*/  IMAD.MOV.U32 R14, RZ, RZ, R20 ;  /* 0x000000ffff0e7224 */ /* 0x000fce00078e0014 */
.L_x_334:
[----:B------:R-:W-:Y:S05]  /*8b10*/  BSYNC.RECONVERGENT B2 ;  /* 0x0000000000027941 */ /* 0x000fea0003800200 */
.L_x_332:
[----:B------:R-:W-:Y:S01]  /*8b20*/  MOV R2, R0 ;  /* 0x0000000000027202 */ /* 0x000fe20000000f00 */
[----:B------:R-:W-:-:S04]  /*8b30*/  IMAD.MOV.U32 R3, RZ, RZ, 0x0 ;  /* 0x00000000ff037424 */ /* 0x000fc800078e00ff */
[----:B------:R-:W-:Y:S05]  /*8b40*/  RET.REL.NODEC R2 `(_Z17similarity_kernelPdS_S_iii) ;  /* 0xffffff74022c7950 */ /* 0x000fea0003c3ffff */
        .weak           $__internal_4_$__cuda_sm20_dsqrt_rn_f64_mediumpath_v1
        .type           $__internal_4_$__cuda_sm20_dsqrt_rn_f64_mediumpath_v1,@function
        .size           $__internal_4_$__cuda_sm20_dsqrt_rn_f64_mediumpath_v1,(.L_x_351 - $__internal_4_$__cuda_sm20_dsqrt_rn_f64_mediumpath_v1)
$__internal_4_$__cuda_sm20_dsqrt_rn_f64_mediumpath_v1:
[----:B------:R-:W-:Y:S01]  /*8b50*/  ISETP.GE.U32.AND P0, PT, R14, -0x3400000, PT ;  /* 0xfcc000000e00780c */ /* 0x000fe20003f06070 */
[----:B------:R-:W-:Y:S01]  /*8b60*/  BSSY.RECONVERGENT B2, `(.L_x_337) ;  /* 0x0000027000027945 */ /* 0x000fe20003800200 */
[----:B------:R-:W-:Y:S02]  /*8b70*/  IMAD.MOV.U32 R14, RZ, RZ, R4 ;  /* 0x000000ffff0e7224 */ /* 0x000fe400078e0004 */
[----:B------:R-:W-:Y:S02]  /*8b80*/  IMAD.MOV.U32 R15, RZ, RZ, R7 ;  /* 0x000000ffff0f7224 */ /* 0x000fe400078e0007 */
[----:B------:R-:W-:Y:S02]  /*8b90*/  IMAD.MOV.U32 R18, RZ, RZ, R0 ;  /* 0x000000ffff127224 */ /* 0x000fe400078e0000 */
[----:B------:R-:W-:-:S05]  /*8ba0*/  IMAD.MOV.U32 R19, RZ, RZ, R11 ;  /* 0x000000ffff137224 */ /* 0x000fca00078e000b */
[----:B------:R-:W-:Y:S05]  /*8bb0*/  @!P0 BRA `(.L_x_338) ;  /* 0x0000000000208947 */ /* 0x000fea0003800000 */
[----:B------:R-:W-:-:S10]  /*8bc0*/  DFMA.RM R8, R14, R8, R18 ;  /* 0x000000080e08722b */ /* 0x000fd40000004012 */
[----:B------:R-:W-:-:S05]  /*8bd0*/  IADD3 R14, P0, PT, R8, 0x1, RZ ;  /* 0x00000001080e7810 */ /* 0x000fca0007f1e0ff */
[----:B------:R-:W-:-:S06]  /*8be0*/  IMAD.X R15, RZ, RZ, R9, P0 ;  /* 0x000000ffff0f7224 */ /* 0x000fcc00000e0609 */
[----:B------:R-:W-:-:S08]  /*8bf0*/  DFMA.RP R12, -R8, R14, R12 ;  /* 0x0000000e080c722b */ /* 0x000fd0000000810c */
[----:B------:R-:W-:-:S06]  /*8c00*/  DSETP.GT.AND P0, PT, R12, RZ, PT ;  /* 0x000000ff0c00722a */ /* 0x000fcc0003f04000 */
[----:B------:R-:W-:Y:S02]  /*8c10*/  FSEL R8, R14, R8, P0 ;  /* 0x000000080e087208 */ /* 0x000fe40000000000 */
[----:B------:R-:W-:Y:S01]  /*8c20*/  FSEL R9, R15, R9, P0 ;  /* 0x000000090f097208 */ /* 0x000fe20000000000 */
[----:B------:R-:W-:Y:S06]  /*8c30*/  BRA `(.L_x_339) ;  /* 0x0000000000647947 */ /* 0x000fec0003800000 */
.L_x_338:
        /* <DEDUP_REMOVED lines=9> */
[----:B------:R-:W-:Y:S02]  /*8cd0*/  IMAD.MOV.U32 R8, RZ, RZ, RZ ;  /* 0x000000ffff087224 */ /* 0x000fe400078e00ff */
[----:B------:R-:W-:Y:S02]  /*8ce0*/  IMAD.MOV.U32 R18, RZ, RZ, 0x0 ;  /* 0x00000000ff127424 */ /* 0x000fe400078e00ff */
[----:B------:R-:W-:Y:S01]  /*8cf0*/  IMAD.MOV.U32 R19, RZ, RZ, 0x3fd80000 ;  /* 0x3fd80000ff137424 */ /* 0x000fe200078e00ff */
        /* <DEDUP_REMOVED lines=12> */
.L_x_340:
[----:B------:R-:W-:-:S11]  /*8dc0*/  DADD R8, R12, R12 ;  /* 0x000000000c087229 */ /* 0x000fd6000000000c */
.L_x_339:
[----:B------:R-:W-:Y:S05]  /*8dd0*/  BSYNC.RECONVERGENT B2 ;  /* 0x0000000000027941 */ /* 0x000fea0003800200 */
.L_x_337:
[----:B------:R-:W-:-:S04]  /*8de0*/  IMAD.MOV.U32 R11, RZ, RZ, 0x0 ;  /* 0x00000000ff0b7424 */ /* 0x000fc800078e00ff */
[----:B------:R-:W-:Y:S05]  /*8df0*/  RET.REL.NODEC R10 `(_Z17similarity_kernelPdS_S_iii) ;  /* 0xffffff700a807950 */ /* 0x000fea0003c3ffff */
.L_x_341:
        /* <DEDUP_REMOVED lines=16> */
.L_x_351:


//--------------------- .text._Z21recommendation_kernelPdS_S_iii --------------------------
	.section	.text._Z21recommendation_kernelPdS_S_iii,"ax",@progbits
	.align	128
        .global         _Z21recommendation_kernelPdS_S_iii
        .type           _Z21recommendation_kernelPdS_S_iii,@function
        .size           _Z21recommendation_kernelPdS_S_iii,(.L_x_355 - _Z21recommendation_kernelPdS_S_iii)
        .other          _Z21recommendation_kernelPdS_S_iii,@"STO_CUDA_ENTRY STV_DEFAULT"
_Z21recommendation_kernelPdS_S_iii:
.text._Z21recommendation_kernelPdS_S_iii:
[----:B------:R-:W-:Y:S01]  /*0000*/  LDC R1, c[0x0][0x37c] ;  /* 0x0000df00ff017b82 */ /* 0x000fe20000000800 */
[----:B------:R-:W0:Y:S01]  /*0010*/  S2R R3, SR_TID.X ;  /* 0x0000000000037919 */ /* 0x000e220000002100 */
[----:B------:R-:W1:Y:S06]  /*0020*/  LDCU UR4, c[0x0][0x39c] ;  /* 0x00007380ff0477ac */ /* 0x000e6c0008000800 */
[----:B------:R-:W0:Y:S01]  /*0030*/  S2UR UR5, SR_CTAID.X ;  /* 0x00000000000579c3 */ /* 0x000e220000002500 */
[----:B------:R-:W-:Y:S01]  /*0040*/  CS2R R10, SRZ ;  /* 0x00000000000a7805 */ /* 0x000fe2000001ff00 */
[----:B------:R-:W2:Y:S06]  /*0050*/  LDCU.64 UR8, c[0x0][0x358] ;  /* 0x00006b00ff0877ac */ /* 0x000eac0008000a00 */
[----:B------:R-:W0:Y:S01]  /*0060*/  LDC R0, c[0x0][0x360] ;  /* 0x0000d800ff007b82 */ /* 0x000e220000000800 */
[----:B-1----:R-:W-:Y:S01]  /*0070*/  UISETP.GE.AND UP0, UPT, UR4, 0x1, UPT ;  /* 0x000000010400788c */ /* 0x002fe2000bf06270 */
[----:B0-----:R-:W-:-:S08]  /*0080*/  IMAD R0, R0, UR5, R3 ;  /* 0x0000000500007c24 */ /* 0x001fd0000f8e0203 */
[----:B--2---:R-:W-:Y:S05]  /*0090*/  BRA.U !UP0, `(.L_x_342) ;  /* 0x0000004108a07547 */ /* 0x004fea000b800000 */
[----:B------:R-:W0:Y:S01]  /*00a0*/  LDC R11, c[0x0][0x398] ;  /* 0x0000e600ff0b7b82 */ /* 0x000e220000000800 */
[----:B------:R-:W-:Y:S01]  /*00b0*/  UMOV UR5, 0x400 ;  /* 0x0000040000057882 */ /* 0x000fe20000000000 */
[----:B------:R-:W-:Y:S01]  /*00c0*/  UIADD3 UR4, UPT, UPT, UR4, 0x7f, URZ ;  /* 0x0000007f04047890 */ /* 0x000fe2000fffe0ff */
[----:B------:R-:W-:Y:S01]  /*00d0*/  IMAD.MOV.U32 R25, RZ, RZ, R0 ;  /* 0x000000ffff197224 */ /* 0x000fe200078e0000 */
[----:B------:R-:W1:Y:S04]  /*00e0*/  LDCU UR7, c[0x0][0x3a0] ;  /* 0x00007400ff0777ac */ /* 0x000e680008000800 */
[----:B------:R-:W2:Y:S01]  /*00f0*/  S2UR UR6, SR_CgaCtaId ;  /* 0x00000000000679c3 */ /* 0x000ea20000008800 */
[----:B------:R-:W-:-:S04]  /*0100*/  USHF.R.U32.HI UR4, URZ, 0x7, UR4 ;  /* 0x00000007ff047899 */ /* 0x000fc80008011604 */
[----:B------:R-:W-:-:S03]  /*0110*/  UIADD3 UR4, UPT, UPT, -UR4, URZ, URZ ;  /* 0x000000ff04047290 */ /* 0x000fc6000fffe1ff */
[----:B------:R-:W3:Y:S08]  /*0120*/  LDC.64 R6, c[0x0][0x388] ;  /* 0x0000e200ff067b82 */ /* 0x000ef00000000a00 */
[----:B------:R-:W4:Y:S01]  /*0130*/  LDC.64 R4, c[0x0][0x380] ;  /* 0x0000e000ff047b82 */ /* 0x000f220000000a00 */
[----:B0-----:R-:W-:-:S07]  /*0140*/  IMAD R11, R11, 0x7d0, R0 ;  /* 0x000007d00b0b7824 */ /* 0x001fce00078e0200 */
[----:B------:R-:W0:Y:S01]  /*0150*/  LDC R2, c[0x0][0x39c] ;  /* 0x0000e700ff027b82 */ /* 0x000e220000000800 */
[----:B--2---:R-:W-:-:S06]  /*0160*/  ULEA UR5, UR6, UR5, 0x18 ;  /* 0x0000000506057291 */ /* 0x004fcc000f8ec0ff */
[----:B------:R-:W-:Y:S01]  /*0170*/  LEA R24, R3, UR5, 0x3 ;  /* 0x0000000503187c11 */ /* 0x000fe2000f8e18ff */
[----:B------:R-:W2:Y:S01]  /*0180*/  LDC.64 R8, c[0x0][0x388] ;  /* 0x0000e200ff087b82 */ /* 0x000ea20000000a00 */
[----:B---3--:R-:W-:Y:S01]  /*0190*/  IMAD.WIDE R6, R11, 0x8, R6 ;  /* 0x000000080b067825 */ /* 0x008fe200078e0206 */
[----:B------:R-:W-:Y:S01]  /*01a0*/  CS2R R10, SRZ ;  /* 0x00000000000a7805 */ /* 0x000fe2000001ff00 */
[----:B------:R-:W-:Y:S02]  /*01b0*/  UMOV UR5, 0x3f ;  /* 0x0000003f00057882 */ /* 0x000fe40000000000 */
[----:B-1--4-:R-:W-:-:S07]  /*01c0*/  IMAD.WIDE.U32 R4, R3, 0x8, R4 ;  /* 0x0000000803047825 */ /* 0x012fce00078e0004 */
.L_x_345:
[----:B0-----:R-:W-:Y:S02]  /*01d0*/  ISETP.GE.U32.AND P0, PT, R3, R2, PT ;  /* 0x000000020300720c */ /* 0x001fe40003f06070 */
[----:B------:R-:W-:-:S11]  /*01e0*/  CS2R R12, SRZ ;  /* 0x00000000000c7805 */ /* 0x000fd6000001ff00 */
[----:B------:R-:W3:Y:S01]  /*01f0*/  @!P0 LDG.E.64 R12, desc[UR8][R4.64] ;  /* 0x00000008040c8981 */ /* 0x000ee2000c1e1b00 */
[----:B------:R-:W-:Y:S01]  /*0200*/  ISETP.GE.AND P0, PT, R0, UR7, PT ;  /* 0x0000000700007c0c */ /* 0x000fe2000bf06270 */
[----:B------:R-:W-:Y:S02]  /*0210*/  BSSY.RECONVERGENT B0, `(.L_x_343) ;  /* 0x0000407000007945 */ /* 0x000fe40003800200 */
[----:B---3--:R0:W-:Y:S01]  /*0220*/  STS.64 [R24], R12 ;  /* 0x0000000c18007388 */ /* 0x0081e20000000a00 */
[----:B------:R-:W-:Y:S09]  /*0230*/  BAR.SYNC.DEFER_BLOCKING 0x0 ;  /* 0x0000000000007b1d */ /* 0x000ff20000010000 */
[----:B------:R-:W-:Y:S05]  /*0240*/  @P0 BRA `(.L_x_344) ;  /* 0x00000040000c0947 */ /* 0x000fea0003800000 */
[----:B0-----:R-:W3:Y:S02]  /*0250*/  LDG.E.64 R12, desc[UR8][R6.64] ;  /* 0x00000008060c7981 */ /* 0x001ee4000c1e1b00 */
[----:B---3--:R-:W-:-:S14]  /*0260*/  DSETP.NEU.AND P0, PT, R12, RZ, PT ;  /* 0x000000ff0c00722a */ /* 0x008fdc0003f0d000 */
[----:B------:R-:W-:Y:S05]  /*0270*/  @P0 BRA `(.L_x_344) ;  /* 0x0000004000000947 */ /* 0x000fea0003800000 */
[----:B------:R-:W-:Y:S01]  /*0280*/  UIADD3 UR6, UPT, UPT, UR5, -0x3f, URZ ;  /* 0xffffffc105067890 */ /* 0x000fe2000fffe0ff */
[----:B--2---:R-:W-:-:S05]  /*0290*/  IMAD.WIDE R26, R25, 0x8, R8 ;  /* 0x00000008191a7825 */ /* 0x004fca00078e0208 */
[----:B------:R-:W-:-:S13]  /*02a0*/  ISETP.LE.AND P3, PT, R2, UR6, PT ;  /* 0x0000000602007c0c */ /* 0x000fda000bf63270 */
[----:B------:R-:W2:Y:S01]  /*02b0*/  @!P3 LDG.E.64 R12, desc[UR8][R26.64] ;  /* 0x000000081a0cb981 */ /* 0x000ea2000c1e1b00 */
[----:B------:R-:W-:-:S06]  /*02c0*/  UIADD3 UR6, UPT, UPT, UR5, -0x3e, URZ ;  /* 0xffffffc205067890 */ /* 0x000fcc000fffe0ff */
[----:B------:R-:W-:-:S13]  /*02d0*/  ISETP.LE.AND P5, PT, R2, UR6, PT ;  /* 0x0000000602007c0c */ /* 0x000fda000bfa3270 */
[----:B------:R-:W3:Y:S01]  /*02e0*/  @!P5 LDG.E.64 R18, desc[UR8][R26.64+0x3e80] ;  /* 0x003e80081a12d981 */ /* 0x000ee2000c1e1b00 */
[----:B------:R-:W-:-:S06]  /*02f0*/  UIADD3 UR6, UPT, UPT, UR5, -0x3d, URZ ;  /* 0xffffffc305067890 */ /* 0x000fcc000fffe0ff */
[----:B------:R-:W-:-:S13]  /*0300*/  ISETP.LE.AND P2, PT, R2, UR6, PT ;  /* 0x0000000602007c0c */ /* 0x000fda000bf43270 */
[----:B------:R-:W4:Y:S01]  /*0310*/  @!P2 LDG.E.64 R14, desc[UR8][R26.64+0x7d00] ;  /* 0x007d00081a0ea981 */ /* 0x000f22000c1e1b00 */
[----:B------:R-:W-:Y:S01]  /*0320*/  UIADD3 UR6, UPT, UPT, UR5, -0x3c, URZ ;  /* 0xffffffc405067890 */ /* 0x000fe2000fffe0ff */
[----:B------:R-:W0:Y:S05]  /*0330*/  @!P3 S2R R17, SR_CgaCtaId ;  /* 0x000000000011b919 */ /* 0x000e2a0000008800 */
[----:B------:R-:W-:Y:S02]  /*0340*/  ISETP.LE.AND P1, PT, R2, UR6, PT ;  /* 0x0000000602007c0c */ /* 0x000fe4000bf23270 */
[----:B------:R-:W-:-:S11]  /*0350*/  @!P3 MOV R16, 0x400 ;  /* 0x000004000010b802 */ /* 0x000fd60000000f00 */
[----:B------:R-:W5:Y:S01]  /*0360*/  @!P1 LDG.E.64 R20, desc[UR8][R26.64+0xbb80] ;  /* 0x00bb80081a149981 */ /* 0x000f62000c1e1b00 */
[----:B------:R-:W-:Y:S01]  /*0370*/  UIADD3 UR6, UPT, UPT, UR5, -0x3b, URZ ;  /* 0xffffffc505067890 */ /* 0x000fe2000fffe0ff */
[----:B------:R-:W1:Y:S05]  /*0380*/  @!P5 S2R R23, SR_CgaCtaId ;  /* 0x000000000017d919 */ /* 0x000e6a0000008800 */
[----:B------:R-:W-:Y:S02]  /*0390*/  ISETP.LE.AND P0, PT, R2, UR6, PT ;  /* 0x0000000602007c0c */ /* 0x000fe4000bf03270 */
[----:B0-----:R-:W-:-:S05]  /*03a0*/  @!P3 LEA R22, R17, R16, 0x18 ;  /* 0x000000101116b211 */ /* 0x001fca00078ec0ff */
[----:B------:R-:W2:Y:S01]  /*03b0*/  @!P3 LDS.64 R16, [R22] ;  /* 0x000000001610b984 */ /* 0x000ea20000000a00 */
[----:B------:R-:W0:Y:S01]  /*03c0*/  @!P2 S2R R29, SR_CgaCtaId ;  /* 0x00000000001da919 */ /* 0x000e220000008800 */
[----:B------:R-:W-:-:S06]  /*03d0*/  UIADD3 UR6, UPT, UPT, UR5, -0x3a, URZ ;  /* 0xffffffc605067890 */ /* 0x000fcc000fffe0ff */
[----:B------:R-:W-:Y:S01]  /*03e0*/  ISETP.LE.AND P4, PT, R2, UR6, PT ;  /* 0x0000000602007c0c */ /* 0x000fe2000bf83270 */
[----:B------:R-:W-:Y:S01]  /*03f0*/  UIADD3 UR6, UPT, UPT, UR5, -0x39, URZ ;  /* 0xffffffc705067890 */ /* 0x000fe2000fffe0ff */
[----:B--2---:R-:W-:Y:S01]  /*0400*/  @!P3 DFMA R10, R16, R12, R10 ;  /* 0x0000000c100ab22b */ /* 0x004fe2000000000a */
[----:B------:R-:W2:Y:S01]  /*0410*/  @!P0 LDG.E.64 R12, desc[UR8][R26.64+0xfa00] ;  /* 0x00fa00081a0c8981 */ /* 0x000ea2000c1e1b00 */
[----:B------:R-:W-:-:S04]  /*0420*/  @!P5 MOV R16, 0x400 ;  /* 0x000004000010d802 */ /* 0x000fc80000000f00 */
[----:B-1----:R-:W-:-:S05]  /*0430*/  @!P5 LEA R23, R23, R16, 0x18 ;  /* 0x000000101717d211 */ /* 0x002fca00078ec0ff */
[----:B------:R-:W3:Y:S01]  /*0440*/  @!P5 LDS.64 R16, [R23+0x8] ;  /* 0x000008001710d984 */ /* 0x000ee20000000a00 */
[----:B------:R-:W-:Y:S01]  /*0450*/  ISETP.LE.AND P3, PT, R2, UR6, PT ;  /* 0x0000000602007c0c */ /* 0x000fe2000bf63270 */
[----:B---3--:R-:W-:Y:S02]  /*0460*/  @!P5 DFMA R10, R18, R16, R10 ;  /* 0x00000010120ad22b */ /* 0x008fe4000000000a */
[----:B------:R-:W3:Y:S01]  /*0470*/  @!P4 LDG.E.64 R18, desc[UR8][R26.64+0x13880] ;  /* 0x013880081a12c981 */ /* 0x000ee2000c1e1b00 */
[----:B------:R-:W-:-:S04]  /*0480*/  @!P2 MOV R16, 0x400 ;  /* 0x000004000010a802 */ /* 0x000fc80000000f00 */
[----:B0-----:R-:W-:-:S05]  /*0490*/  @!P2 LEA R29, R29, R16, 0x18 ;  /* 0x000000101d1da211 */ /* 0x001fca00078ec0ff */
[----:B------:R-:W4:Y:S02]  /*04a0*/  @!P2 LDS.64 R16, [R29+0x10] ;  /* 0x000010001d10a984 */ /* 0x000f240000000a00 */
[----:B----4-:R-:W-:Y:S02]  /*04b0*/  @!P2 DFMA R10, R16, R14, R10 ;  /* 0x0000000e100aa22b */ /* 0x010fe4000000000a */
[----:B------:R-:W4:Y:S01]  /*04c0*/  @!P3 LDG.E.64 R14, desc[UR8][R26.64+0x17700] ;  /* 0x017700081a0eb981 */ /* 0x000f22000c1e1b00 */
[----:B------:R-:W-:Y:S01]  /*04d0*/  @!P1 MOV R16, 0x400 ;  /* 0x0000040000109802 */ /* 0x000fe20000000f00 */
[----:B------:R-:W-:Y:S01]  /*04e0*/  UIADD3 UR6, UPT, UPT, UR5, -0x38, URZ ;  /* 0xffffffc805067890 */ /* 0x000fe2000fffe0ff */
[----:B------:R-:W0:Y:S01]  /*04f0*/  @!P1 S2R R17, SR_CgaCtaId ;  /* 0x0000000000119919 */ /* 0x000e220000008800 */
[----:B------:R-:W1:Y:S04]  /*0500*/  @!P0 S2R R23, SR_CgaCtaId ;  /* 0x0000000000178919 */ /* 0x000e680000008800 */
[----:B------:R-:W-:-:S02]  /*0510*/  ISETP.LE.AND P2, PT, R2, UR6, PT ;  /* 0x0000000602007c0c */ /* 0x000fc4000bf43270 */
[----:B0-----:R-:W-:-:S05]  /*0520*/  @!P1 LEA R22, R17, R16, 0x18 ;  /* 0x0000001011169211 */ /* 0x001fca00078ec0ff */
[----:B------:R-:W5:Y:S01]  /*0530*/  @!P1 LDS.64 R16, [R22+0x18] ;  /* 0x0000180016109984 */ /* 0x000f620000000a00 */
[----:B------:R-:W0:Y:S01]  /*0540*/  @!P4 S2R R29, SR_CgaCtaId ;  /* 0x00000000001dc919 */ /* 0x000e220000008800 */
[----:B------:R-:W-:Y:S01]  /*0550*/  UIADD3 UR6, UPT, UPT, UR5, -0x37, URZ ;  /* 0xffffffc905067890 */ /* 0x000fe2000fffe0ff */
[----:B-----5:R-:W-:-:S03]  /*0560*/  @!P1 DFMA R10, R20, R16, R10 ;  /* 0x00000010140a922b */ /* 0x020fc6000000000a */
[----:B------:R-:W5:Y:S01]  /*0570*/  @!P2 LDG.E.64 R20, desc[UR8][R26.64+0x1b580] ;  /* 0x01b580081a14a981 */ /* 0x000f62000c1e1b00 */
[----:B------:R-:W-:Y:S02]  /*0580*/  @!P0 MOV R16, 0x400 ;  /* 0x0000040000108802 */ /* 0x000fe40000000f00 */
[----:B------:R-:W-:Y:S02]  /*0590*/  ISETP.LE.AND P1, PT, R2, UR6, PT ;  /* 0x0000000602007c0c */ /* 0x000fe4000bf23270 */
[----:B-1----:R-:W-:-:S05]  /*05a0*/  @!P0 LEA R23, R23, R16, 0x18 ;  /* 0x0000001017178211 */ /* 0x002fca00078ec0ff */
[----:B------:R-:W2:Y:S01]  /*05b0*/  @!P0 LDS.64 R16, [R23+0x20] ;  /* 0x0000200017108984 */ /* 0x000ea20000000a00 */
[----:B------:R-:W1:Y:S01]  /*05c0*/  @!P3 S2R R22, SR_CgaCtaId ;  /* 0x000000000016b919 */ /* 0x000e620000008800 */
[----:B------:R-:W-:Y:S01]  /*05d0*/  UIADD3 UR6, UPT, UPT, UR5, -0x36, URZ ;  /* 0xffffffca05067890 */ /* 0x000fe2000fffe0ff */
[----:B--2---:R-:W-:-:S03]  /*05e0*/  @!P0 DFMA R10, R16, R12, R10 ;  /* 0x0000000c100a822b */ /* 0x004fc6000000000a */
[----:B------:R-:W2:Y:S01]  /*05f0*/  @!P1 LDG.E.64 R12, desc[UR8][R26.64+0x1f400] ;  /* 0x01f400081a0c9981 */ /* 0x000ea2000c1e1b00 */
[----:B------:R-:W-:Y:S02]  /*0600*/  @!P4 MOV R16, 0x400 ;  /* 0x000004000010c802 */ /* 0x000fe40000000f00 */
[----:B------:R-:W-:Y:S02]  /*0610*/  ISETP.LE.AND P0, PT, R2, UR6, PT ;  /* 0x0000000602007c0c */ /* 0x000fe4000bf03270 */
[----:B0-----:R-:W-:-:S05]  /*0620*/  @!P4 LEA R29, R29, R16, 0x18 ;  /* 0x000000101d1dc211 */ /* 0x001fca00078ec0ff */
[----:B------:R-:W3:Y:S01]  /*0630*/  @!P4 LDS.64 R16, [R29+0x28] ;  /* 0x000028001d10c984 */ /* 0x000ee20000000a00 */
[----:B------:R-:W-:Y:S01]  /*0640*/  UIADD3 UR6, UPT, UPT, UR5, -0x35, URZ ;  /* 0xffffffcb05067890 */ /* 0x000fe2000fffe0ff */
[----:B---3--:R-:W-:-:S04]  /*0650*/  @!P4 DFMA R10, R18, R16, R10 ;  /* 0x00000010120ac22b */ /* 0x008fc8000000000a */
[----:B------:R-:W3:Y:S01]  /*0660*/  @!P0 LDG.E.64 R18, desc[UR8][R26.64+0x23280] ;  /* 0x023280081a128981 */ /* 0x000ee2000c1e1b00 */
[----:B------:R-:W-:Y:S02]  /*0670*/  @!P3 MOV R16, 0x400 ;  /* 0x000004000010b802 */ /* 0x000fe40000000f00 */
[----:B------:R-:W-:Y:S02]  /*0680*/  ISETP.LE.AND P4, PT, R2, UR6, PT ;  /* 0x0000000602007c0c */ /* 0x000fe4000bf83270 */
[----:B-1----:R-:W-:-:S05]  /*0690*/  @!P3 LEA R22, R22, R16, 0x18 ;  /* 0x000000101616b211 */ /* 0x002fca00078ec0ff */
[----:B------:R-:W4:Y:S02]  /*06a0*/  @!P3 LDS.64 R16, [R22+0x30] ;  /* 0x000030001610b984 */ /* 0x000f240000000a00 */
[----:B----4-:R-:W-:-:S04]  /*06b0*/  @!P3 DFMA R10, R16, R14, R10 ;  /* 0x0000000e100ab22b */ /* 0x010fc8000000000a */
[----:B------:R-:W4:Y:S01]  /*06c0*/  @!P4 LDG.E.64 R14, desc[UR8][R26.64+0x27100] ;  /* 0x027100081a0ec981 */ /* 0x000f22000c1e1b00 */
[----:B------:R-:W-:Y:S01]  /*06d0*/  @!P2 MOV R16, 0x400 ;  /* 0x000004000010a802 */ /* 0x000fe20000000f00 */
[----:B------:R-:W-:Y:S01]  /*06e0*/  UIADD3 UR6, UPT, UPT, UR5, -0x34, URZ ;  /* 0xffffffcc05067890 */ /* 0x000fe2000fffe0ff */
[----:B------:R-:W0:Y:S01]  /*06f0*/  @!P2 S2R R17, SR_CgaCtaId ;  /* 0x000000000011a919 */ /* 0x000e220000008800 */
[----:B------:R-:W1:Y:S04]  /*0700*/  @!P1 S2R R29, SR_CgaCtaId ;  /* 0x00000000001d9919 */ /* 0x000e680000008800 */
[----:B------:R-:W-:Y:S02]  /*0710*/  ISETP.LE.AND P3, PT, R2, UR6, PT ;  /* 0x0000000602007c0c */ /* 0x000fe4000bf63270 */
        /* <DEDUP_REMOVED lines=411> */
[----:B------:R-:W-:Y:S02]  /*20d0*/  @!P0 MOV R16, 0x400 ;  /* 0x0000040000108802 */ /* 0x000fe40000000f00 */
[----:B------:R-:W-:Y:S01]  /*20e0*/  ISETP.LE.AND P1, PT, R2, UR5, PT ;  /* 0x0000000502007c0c */ /* 0x000fe2000bf23270 */
[----:B------:R-:W0:Y:S01]  /*20f0*/  @!P0 S2R R17, SR_CgaCtaId ;  /* 0x0000000000118919 */ /* 0x000e220000008800 */
[----:B------:R-:W1:Y:S01]  /*2100*/  @!P4 S2R R29, SR_CgaCtaId ;  /* 0x00000000001dc919 */ /* 0x000e620000008800 */
[----:B0-----:R-:W-:-:S05]  /*2110*/  @!P0 LEA R22, R17, R16, 0x18 ;  /* 0x0000001011168211 */ /* 0x001fca00078ec0ff */
[----:B------:R-:W5:Y:S01]  /*2120*/  @!P0 LDS.64 R16, [R22+0x1d8] ;  /* 0x0001d80016108984 */ /* 0x000f620000000a00 */
[----:B------:R-:W0:Y:S01]  /*2130*/  @!P3 S2R R23, SR_CgaCtaId ;  /* 0x000000000017b919 */ /* 0x000e220000008800 */
[----:B------:R-:W-:Y:S01]  /*2140*/  UIADD3 UR6, UPT, UPT, UR5, 0x1, URZ ;  /* 0x0000000105067890 */ /* 0x000fe2000fffe0ff */
[----:B-----5:R-:W-:Y:S02]  /*2150*/  @!P0 DFMA R10, R20, R16, R10 ;  /* 0x00000010140a822b */ /* 0x020fe4000000000a */
[----:B------:R-:W5:Y:S01]  /*2160*/  @!P1 LDG.E.64 R20, desc[UR8][R26.64+0xf6180] ;  /* 0x0f6180081a149981 */ /* 0x000f62000c1e1b00 */
[----:B------:R-:W-:Y:S02]  /*2170*/  @!P4 MOV R16, 0x400 ;  /* 0x000004000010c802 */ /* 0x000fe40000000f00 */
[----:B------:R-:W-:Y:S02]  /*2180*/  ISETP.LE.AND P0, PT, R2, UR6, PT ;  /* 0x0000000602007c0c */ /* 0x000fe4000bf03270 */
[----:B-1----:R-:W-:-:S05]  /*2190*/  @!P4 LEA R29, R29, R16, 0x18 ;  /* 0x000000101d1dc211 */ /* 0x002fca00078ec0ff */
[----:B------:R-:W2:Y:S01]  /*21a0*/  @!P4 LDS.64 R16, [R29+0x1e0] ;  /* 0x0001e0001d10c984 */ /* 0x000ea20000000a00 */
[----:B------:R-:W1:Y:S01]  /*21b0*/  @!P2 S2R R22, SR_CgaCtaId ;  /* 0x000000000016a919 */ /* 0x000e620000008800 */
[----:B------:R-:W-:Y:S01]  /*21c0*/  UIADD3 UR6, UPT, UPT, UR5, 0x2, URZ ;  /* 0x0000000205067890 */ /* 0x000fe2000fffe0ff */
[----:B--2---:R-:W-:-:S03]  /*21d0*/  @!P4 DFMA R10, R16, R12, R10 ;  /* 0x0000000c100ac22b */ /* 0x004fc6000000000a */
[----:B------:R-:W2:Y:S01]  /*21e0*/  @!P0 LDG.E.64 R12, desc[UR8][R26.64+0xfa000] ;  /* 0x0fa000081a0c8981 */ /* 0x000ea2000c1e1b00 */
[----:B------:R-:W-:Y:S02]  /*21f0*/  @!P3 MOV R16, 0x400 ;  /* 0x000004000010b802 */ /* 0x000fe40000000f00 */
[----:B------:R-:W-:Y:S02]  /*2200*/  ISETP.LE.AND P4, PT, R2, UR6, PT ;  /* 0x0000000602007c0c */ /* 0x000fe4000bf83270 */
[----:B0-----:R-:W-:-:S05]  /*2210*/  @!P3 LEA R23, R23, R16, 0x18 ;  /* 0x000000101717b211 */ /* 0x001fca00078ec0ff */
[----:B------:R-:W3:Y:S01]  /*2220*/  @!P3 LDS.64 R16, [R23+0x1e8] ;  /* 0x0001e8001710b984 */ /* 0x000ee20000000a00 */
[----:B------:R-:W-:Y:S01]  /*2230*/  UIADD3 UR6, UPT, UPT, UR5, 0x3, URZ ;  /* 0x0000000305067890 */ /* 0x000fe2000fffe0ff */
        /* <DEDUP_REMOVED lines=9> */
[----:B------:R-:W-:Y:S01]  /*22d0*/  UIADD3 UR6, UPT, UPT, UR5, 0x4, URZ ;  /* 0x0000000405067890 */ /* 0x000fe2000fffe0ff */
[----:B------:R-:W0:Y:S01]  /*22e0*/  @!P1 S2R R17, SR_CgaCtaId ;  /* 0x0000000000119919 */ /* 0x000e220000008800 */
[----:B------:R-:W1:Y:S04]  /*22f0*/  @!P0 S2R R29, SR_CgaCtaId ;  /* 0x00000000001d8919 */ /* 0x000e680000008800 */
[----:B------:R-:W-:Y:S02]  /*2300*/  ISETP.LE.AND P2, PT, R2, UR6, PT ;  /* 0x0000000602007c0c */ /* 0x000fe4000bf43270 */
[----:B0-----:R-:W-:-:S05]  /*2310*/  @!P1 LEA R23, R17, R16, 0x18 ;  /* 0x0000001011179211 */ /* 0x001fca00078ec0ff */
[----:B------:R-:W5:Y:S01]  /*2320*/  @!P1 LDS.64 R16, [R23+0x1f8] ;  /* 0x0001f80017109984 */ /* 0x000f620000000a00 */
[----:B------:R-:W0:Y:S01]  /*2330*/  @!P4 S2R R22, SR_CgaCtaId ;  /* 0x000000000016c919 */ /* 0x000e220000008800 */
[----:B------:R-:W-:Y:S01]  /*2340*/  UIADD3 UR6, UPT, UPT, UR5, 0x5, URZ ;  /* 0x0000000505067890 */ /* 0x000fe2000fffe0ff */
[----:B-----5:R-:W-:-:S03]  /*2350*/  @!P1 DFMA R10, R20, R16, R10 ;  /* 0x00000010140a922b */ /* 0x020fc6000000000a */
        /* <DEDUP_REMOVED lines=287> */
[----:B-----5:R-:W-:Y:S01]  /*3550*/  @!P0 DFMA R10, R20, R16, R10 ;  /* 0x00000010140a822b */ /* 0x020fe2000000000a */
[----:B------:R-:W-:Y:S02]  /*3560*/  @!P4 MOV R16, 0x400 ;  /* 0x000004000010c802 */ /* 0x000fe40000000f00 */
[----:B------:R-:W5:Y:S02]  /*3570*/  @!P1 LDG.E.64 R20, desc[UR8][R26.64+0x192580] ;  /* 0x192580081a149981 */ /* 0x000f64000c1e1b00 */
        /* <DEDUP_REMOVED lines=32> */
[----:B-1----:R-:W-:-:S05]  /*3780*/  @!P0 LEA R29, R29, R16, 0x18 ;  /* 0x000000101d1d8211 */ /* 0x002fca00078ec0ff */
[----:B------:R-:W2:Y:S01]  /*3790*/  @!P0 LDS.64 R16, [R29+0x340] ;  /* 0x000340001d108984 */ /* 0x000ea20000000a00 */
[----:B------:R-:W-:Y:S01]  /*37a0*/  ISETP.LE.AND P1, PT, R2, UR6, PT ;  /* 0x0000000602007c0c */ /* 0x000fe2000bf23270 */
[----:B------:R-:W1:Y:S01]  /*37b0*/  @!P3 S2R R23, SR_CgaCtaId ;  /* 0x000000000017b919 */ /* 0x000e620000008800 */
[----:B------:R-:W-:Y:S01]  /*37c0*/  UIADD3 UR6, UPT, UPT, UR5, 0x2e, URZ ;  /* 0x0000002e05067890 */ /* 0x000fe2000fffe0ff */
[----:B--2---:R-:W-:-:S10]  /*37d0*/  @!P0 DFMA R10, R16, R12, R10 ;  /* 0x0000000c100a822b */ /* 0x004fd4000000000a */
[----:B------:R-:W2:Y:S01]  /*37e0*/  @!P1 LDG.E.64 R12, desc[UR8][R26.64+0x1a5e00] ;  /* 0x1a5e00081a0c9981 */ /* 0x000ea2000c1e1b00 */
[----:B------:R-:W-:-:S04]  /*37f0*/  @!P4 MOV R16, 0x400 ;  /* 0x000004000010c802 */ /* 0x000fc80000000f00 */
[----:B0-----:R-:W-:-:S05]  /*3800*/  @!P4 LEA R22, R22, R16, 0x18 ;  /* 0x000000101616c211 */ /* 0x001fca00078ec0ff */
[----:B------:R-:W3:Y:S01]  /*3810*/  @!P4 LDS.64 R16, [R22+0x348] ;  /* 0x000348001610c984 */ /* 0x000ee20000000a00 */
[----:B------:R-:W-:Y:S01]  /*3820*/  ISETP.LE.AND P0, PT, R2, UR6, PT ;  /* 0x0000000602007c0c */ /* 0x000fe2000bf03270 */
[----:B------:R-:W-:Y:S01]  /*3830*/  UIADD3 UR6, UPT, UPT, UR5, 0x2f, URZ ;  /* 0x0000002f05067890 */ /* 0x000fe2000fffe0ff */
[----:B---3--:R-:W-:-:S11]  /*3840*/  @!P4 DFMA R10, R18, R16, R10 ;  /* 0x00000010120ac22b */ /* 0x008fd6000000000a */
[----:B------:R-:W3:Y:S01]  /*3850*/  @!P0 LDG.E.64 R18, desc[UR8][R26.64+0x1a9c80] ;  /* 0x1a9c80081a128981 */ /* 0x000ee2000c1e1b00 */
[----:B------:R-:W-:-:S04]  /*3860*/  @!P3 MOV R16, 0x400 ;  /* 0x000004000010b802 */ /* 0x000fc80000000f00 */
[----:B-1----:R-:W-:-:S06]  /*3870*/  @!P3 LEA R16, R23, R16, 0x18 ;  /* 0x000000101710b211 */ /* 0x002fcc00078ec0ff */
[----:B------:R-:W4:Y:S01]  /*3880*/  @!P3 LDS.64 R16, [R16+0x350] ;  /* 0x000350001010b984 */ /* 0x000f220000000a00 */
[----:B------:R-:W-:Y:S01]  /*3890*/  ISETP.LE.AND P4, PT, R2, UR6, PT ;  /* 0x0000000602007c0c */ /* 0x000fe2000bf83270 */
[----:B----4-:R-:W-:-:S12]  /*38a0*/  @!P3 DFMA R10, R16, R14, R10 ;  /* 0x0000000e100ab22b */ /* 0x010fd8000000000a */
[----:B------:R-:W4:Y:S01]  /*38b0*/  @!P4 LDG.E.64 R14, desc[UR8][R26.64+0x1adb00] ;  /* 0x1adb00081a0ec981 */ /* 0x000f22000c1e1b00 */
[----:B------:R-:W0:Y:S01]  /*38c0*/  @!P2 S2R R22, SR_CgaCtaId ;  /* 0x000000000016a919 */ /* 0x000e220000008800 */
[----:B------:R-:W1:Y:S01]  /*38d0*/  @!P1 S2R R28, SR_CgaCtaId ;  /* 0x00000000001c9919 */ /* 0x000e620000008800 */
[----:B------:R-:W-:-:S04]  /*38e0*/  @!P2 MOV R17, 0x400 ;  /* 0x000004000011a802 */ /* 0x000fc80000000f00 */
[----:B0-----:R-:W-:Y:S02]  /*38f0*/  @!P2 LEA R22, R22, R17, 0x18 ;  /* 0x000000111616a211 */ /* 0x001fe400078ec0ff */
[----:B------:R-:W-:-:S04]  /*3900*/  @!P1 MOV R17, 0x400 ;  /* 0x0000040000119802 */ /* 0x000fc80000000f00 */
[----:B-1----:R-:W-:Y:S02]  /*3910*/  @!P1 LEA R28, R28, R17, 0x18 ;  /* 0x000000111c1c9211 */ /* 0x002fe400078ec0ff */
[----:B------:R-:W5:Y:S01]  /*3920*/  @!P2 LDS.64 R16, [R22+0x358] ;  /* 0x000358001610a984 */ /* 0x000f620000000a00 */
[----:B------:R-:W-:-:S06]  /*3930*/  UIADD3 UR6, UPT, UPT, UR5, 0x30, URZ ;  /* 0x0000003005067890 */ /* 0x000fcc000fffe0ff */
[C---:B------:R-:W-:Y:S01]  /*3940*/  ISETP.LE.AND P3, PT, R2.reuse, UR6, PT ;  /* 0x0000000602007c0c */ /* 0x040fe2000bf63270 */
[----:B------:R-:W0:Y:S01]  /*3950*/  @!P0 S2R R23, SR_CgaCtaId ;  /* 0x0000000000178919 */ /* 0x000e220000008800 */
[----:B------:R-:W-:Y:S01]  /*3960*/  UIADD3 UR6, UPT, UPT, UR5, 0x31, URZ ;  /* 0x0000003105067890 */ /* 0x000fe2000fffe0ff */
[----:B-----5:R-:W-:Y:S01]  /*3970*/  @!P2 DFMA R10, R20, R16, R10 ;  /* 0x00000010140aa22b */ /* 0x020fe2000000000a */
[----:B------:R-:W2:Y:S09]  /*3980*/  @!P1 LDS.64 R16, [R28+0x360] ;  /* 0x000360001c109984 */ /* 0x000eb20000000a00 */
[----:B------:R-:W5:Y:S01]  /*3990*/  @!P3 LDG.E.64 R20, desc[UR8][R26.64+0x1b1980] ;  /* 0x1b1980081a14b981 */ /* 0x000f62000c1e1b00 */
[----:B------:R-:W-:Y:S01]  /*39a0*/  ISETP.LE.AND P2, PT, R2, UR6, PT ;  /* 0x0000000602007c0c */ /* 0x000fe2000bf43270 */
[----:B------:R-:W1:Y:S01]  /*39b0*/  @!P4 S2R R29, SR_CgaCtaId ;  /* 0x00000000001dc919 */ /* 0x000e620000008800 */
[----:B------:R-:W-:Y:S01]  /*39c0*/  UIADD3 UR6, UPT, UPT, UR5, 0x32, URZ ;  /* 0x0000003205067890 */ /* 0x000fe2000fffe0ff */
[----:B--2---:R-:W-:Y:S01]  /*39d0*/  @!P1 DFMA R10, R16, R12, R10 ;  /* 0x0000000c100a922b */ /* 0x004fe2000000000a */
[----:B------:R-:W-:-:S09]  /*39e0*/  @!P0 MOV R16, 0x400 ;  /* 0x0000040000108802 */ /* 0x000fd20000000f00 */
[----:B------:R-:W2:Y:S01]  /*39f0*/  @!P2 LDG.E.64 R12, desc[UR8][R26.64+0x1b5800] ;  /* 0x1b5800081a0ca981 */ /* 0x000ea2000c1e1b00 */
        /* <DEDUP_REMOVED lines=36> */
[----:B---3--:R-:W-:Y:S01]  /*3c40*/  @!P1 DFMA R10, R18, R16, R10 ;  /* 0x00000010120a922b */ /* 0x008fe2000000000a */
[----:B------:R-:W-:-:S10]  /*3c50*/  @!P0 MOV R16, 0x400 ;  /* 0x0000040000108802 */ /* 0x000fd40000000f00 */
[----:B------:R-:W3:Y:S01]  /*3c60*/  @!P2 LDG.E.64 R18, desc[UR8][R26.64+0x1c9080] ;  /* 0x1c9080081a12a981 */ /* 0x000ee2000c1e1b00 */
        /* <DEDUP_REMOVED lines=23> */
[----:B------:R-:W-:-:S04]  /*3de0*/  @!P2 MOV R12, 0x400 ;  /* 0x00000400000ca802 */ /* 0x000fc80000000f00 */
[----:B0-----:R-:W-:-:S05]  /*3df0*/  @!P2 LEA R23, R23, R12, 0x18 ;  /* 0x0000000c1717a211 */ /* 0x001fca00078ec0ff */
[----:B------:R-:W2:Y:S04]  /*3e00*/  @!P4 LDG.E.64 R12, desc[UR8][R26.64+0x1d4c00] ;  /* 0x1d4c00081a0cc981 */ /* 0x000ea8000c1e1b00 */
[----:B------:R-:W3:Y:S01]  /*3e10*/  @!P2 LDS.64 R16, [R23+0x3a8] ;  /* 0x0003a8001710a984 */ /* 0x000ee20000000a00 */
[----:B------:R-:W-:Y:S01]  /*3e20*/  ISETP.LE.AND P3, PT, R2, UR6, PT ;  /* 0x0000000602007c0c */ /* 0x000fe2000bf63270 */
[----:B------:R-:W-:Y:S01]  /*3e30*/  UIADD3 UR6, UPT, UPT, UR5, 0x3b, URZ ;  /* 0x0000003b05067890 */ /* 0x000fe2000fffe0ff */
[----:B---3--:R-:W-:Y:S01]  /*3e40*/  @!P2 DFMA R10, R18, R16, R10 ;  /* 0x00000010120aa22b */ /* 0x008fe2000000000a */
[----:B------:R-:W-:-:S04]  /*3e50*/  @!P1 MOV R16, 0x400 ;  /* 0x0000040000109802 */ /* 0x000fc80000000f00 */
[----:B-1----:R-:W-:-:S06]  /*3e60*/  @!P1 LEA R18, R29, R16, 0x18 ;  /* 0x000000101d129211 */ /* 0x002fcc00078ec0ff */
[----:B------:R-:W3:Y:S04]  /*3e70*/  @!P3 LDG.E.64 R16, desc[UR8][R26.64+0x1d8a80] ;  /* 0x1d8a80081a10b981 */ /* 0x000ee8000c1e1b00 */
        /* <DEDUP_REMOVED lines=11> */
[----:B------:R-:W-:Y:S01]  /*3f30*/  UIADD3 UR6, UPT, UPT, UR5, 0x3c, URZ ;  /* 0x0000003c05067890 */ /* 0x000fe2000fffe0ff */
[----:B-----5:R-:W-:Y:S02]  /*3f40*/  @!P0 DFMA R10, R20, R18, R10 ;  /* 0x00000012140a822b */ /* 0x020fe4000000000a */
[----:B------:R-:W2:Y:S01]  /*3f50*/  @!P4 LDS.64 R18, [R29+0x3c0] ;  /* 0x0003c0001d12c984 */ /* 0x000ea20000000a00 */
[----:B------:R-:W0:Y:S02]  /*3f60*/  @!P3 S2R R21, SR_CgaCtaId ;  /* 0x000000000015b919 */ /* 0x000e240000008800 */
[----:B------:R-:W-:-:S13]  /*3f70*/  ISETP.LE.AND P0, PT, R2, UR6, PT ;  /* 0x0000000602007c0c */ /* 0x000fda000bf03270 */
[----:B------:R-:W5:Y:S01]  /*3f80*/  @!P0 LDG.E.64 R22, desc[UR8][R26.64+0x1e0780] ;  /* 0x1e0780081a168981 */ /* 0x000f62000c1e1b00 */
[----:B------:R-:W-:-:S06]  /*3f90*/  UIADD3 UR6, UPT, UPT, UR5, 0x3d, URZ ;  /* 0x0000003d05067890 */ /* 0x000fcc000fffe0ff */
[----:B------:R-:W-:Y:S01]  /*3fa0*/  ISETP.LE.AND P1, PT, R2, UR6, PT ;  /* 0x0000000602007c0c */ /* 0x000fe2000bf23270 */
[----:B------:R-:W-:Y:S01]  /*3fb0*/  UIADD3 UR6, UPT, UPT, UR5, 0x3e, URZ ;  /* 0x0000003e05067890 */ /* 0x000fe2000fffe0ff */
[----:B--2---:R-:W-:Y:S01]  /*3fc0*/  @!P4 DFMA R10, R18, R12, R10 ;  /* 0x0000000c120ac22b */ /* 0x004fe2000000000a */
[----:B------:R-:W-:Y:S01]  /*3fd0*/  @!P3 MOV R12, 0x400 ;  /* 0x00000400000cb802 */ /* 0x000fe20000000f00 */
[----:B------:R-:W1:Y:S03]  /*3fe0*/  @!P2 S2R R19, SR_CgaCtaId ;  /* 0x000000000013a919 */ /* 0x000e660000008800 */
[----:B0-----:R-:W-:-:S06]  /*3ff0*/  @!P3 LEA R12, R21, R12, 0x18 ;  /* 0x0000000c150cb211 */ /* 0x001fcc00078ec0ff */
[----:B------:R-:W3:Y:S01]  /*4000*/  @!P3 LDS.64 R12, [R12+0x3c8] ;  /* 0x0003c8000c0cb984 */ /* 0x000ee20000000a00 */
[----:B------:R-:W-:-:S04]  /*4010*/  @!P2 MOV R18, 0x400 ;  /* 0x000004000012a802 */ /* 0x000fc80000000f00 */
[----:B-1----:R-:W-:Y:S02]  /*4020*/  @!P2 LEA R20, R19, R18, 0x18 ;  /* 0x000000121314a211 */ /* 0x002fe400078ec0ff */
[----:B------:R-:W2:Y:S01]  /*4030*/  @!P1 LDG.E.64 R18, desc[UR8][R26.64+0x1e4600] ;  /* 0x1e4600081a129981 */ /* 0x000ea2000c1e1b00 */
[----:B---3--:R-:W-:-:S03]  /*4040*/  @!P3 DFMA R10, R16, R12, R10 ;  /* 0x0000000c100ab22b */ /* 0x008fc6000000000a */
[----:B------:R-:W4:Y:S01]  /*4050*/  @!P2 LDS.64 R16, [R20+0x3d0] ;  /* 0x0003d0001410a984 */ /* 0x000f220000000a00 */
[----:B------:R-:W-:Y:S01]  /*4060*/  ISETP.LE.AND P3, PT, R2, UR6, PT ;  /* 0x0000000602007c0c */ /* 0x000fe2000bf63270 */
[----:B------:R-:W-:-:S06]  /*4070*/  UIADD3 UR6, UPT, UPT, UR5, 0x3f, URZ ;  /* 0x0000003f05067890 */ /* 0x000fcc000fffe0ff */
[----:B------:R-:W-:Y:S01]  /*4080*/  ISETP.LE.AND P4, PT, R2, UR6, PT ;  /* 0x0000000602007c0c */ /* 0x000fe2000bf83270 */
[----:B------:R-:W-:-:S05]  /*4090*/  UIADD3 UR6, UPT, UPT, UR5, 0x40, URZ ;  /* 0x0000004005067890 */ /* 0x000fca000fffe0ff */
[----:B------:R-:W3:Y:S01]  /*40a0*/  @!P3 LDG.E.64 R12, desc[UR8][R26.64+0x1e8480] ;  /* 0x1e8480081a0cb981 */ /* 0x000ee2000c1e1b00 */
[----:B------:R-:W-:Y:S01]  /*40b0*/  ISETP.LE.AND P5, PT, R2, UR6, PT ;  /* 0x0000000602007c0c */ /* 0x000fe2000bfa3270 */
[----:B----4-:R-:W-:-:S05]  /*40c0*/  @!P2 DFMA R10, R16, R14, R10 ;  /* 0x0000000e100aa22b */ /* 0x010fca000000000a */
[----:B------:R-:W4:Y:S07]  /*40d0*/  @!P4 LDG.E.64 R14, desc[UR8][R26.64+0x1ec300] ;  /* 0x1ec300081a0ec981 */ /* 0x000f2e000c1e1b00 */
[----:B------:R0:W4:Y:S01]  /*40e0*/  @!P5 LDG.E.64 R16, desc[UR8][R26.64+0x1f0180] ;  /* 0x1f0180081a10d981 */ /* 0x000122000c1e1b00 */
[----:B------:R-:W1:Y:S01]  /*40f0*/  @!P0 S2R R21, SR_CgaCtaId ;  /* 0x0000000000158919 */ /* 0x000e620000008800 */
[----:B------:R-:W0:Y:S01]  /*4100*/  @!P1 S2R R29, SR_CgaCtaId ;  /* 0x00000000001d9919 */ /* 0x000e220000008800 */
[----:B------:R-:W-:-:S04]  /*4110*/  @!P0 MOV R20, 0x400 ;  /* 0x0000040000148802 */ /* 0x000fc80000000f00 */
[----:B-1----:R-:W-:Y:S02]  /*4120*/  @!P0 LEA R28, R21, R20, 0x18 ;  /* 0x00000014151c8211 */ /* 0x002fe400078ec0ff */
[----:B------:R-:W-:-:S04]  /*4130*/  @!P1 MOV R20, 0x400 ;  /* 0x0000040000149802 */ /* 0x000fc80000000f00 */
[----:B0-----:R-:W-:Y:S02]  /*4140*/  @!P1 LEA R29, R29, R20, 0x18 ;  /* 0x000000141d1d9211 */ /* 0x001fe400078ec0ff */
[----:B------:R-:W5:Y:S01]  /*4150*/  @!P0 LDS.64 R20, [R28+0x3d8] ;  /* 0x0003d8001c148984 */ /* 0x000f620000000a00 */
[----:B------:R-:W0:Y:S01]  /*4160*/  @!P3 S2R R27, SR_CgaCtaId ;  /* 0x00000000001bb919 */ /* 0x000e220000008800 */
[----:B-----5:R-:W-:Y:S02]  /*4170*/  @!P0 DFMA R10, R22, R20, R10 ;  /* 0x00000014160a822b */ /* 0x020fe4000000000a */
[----:B------:R-:W2:Y:S01]  /*4180*/  @!P1 LDS.64 R20, [R29+0x3e0] ;  /* 0x0003e0001d149984 */ /* 0x000ea20000000a00 */
[----:B------:R-:W1:Y:S01]  /*4190*/  @!P4 S2R R23, SR_CgaCtaId ;  /* 0x000000000017c919 */ /* 0x000e620000008800 */
[----:B------:R-:W5:Y:S04]  /*41a0*/  @!P5 S2R R22, SR_CgaCtaId ;  /* 0x000000000016d919 */ /* 0x000f680000008800 */
[----:B--2---:R-:W-:Y:S01]  /*41b0*/  @!P1 DFMA R10, R20, R18, R10 ;  /* 0x00000012140a922b */ /* 0x004fe2000000000a */
[----:B------:R-:W-:-:S04]  /*41c0*/  @!P3 MOV R18, 0x400 ;  /* 0x000004000012b802 */ /* 0x000fc80000000f00 */
[----:B0-----:R-:W-:Y:S02]  /*41d0*/  @!P3 LEA R18, R27, R18, 0x18 ;  /* 0x000000121b12b211 */ /* 0x001fe400078ec0ff */
[----:B------:R-:W-:-:S04]  /*41e0*/  @!P4 MOV R20, 0x400 ;  /* 0x000004000014c802 */ /* 0x000fc80000000f00 */
[----:B------:R-:W3:Y:S01]  /*41f0*/  @!P3 LDS.64 R18, [R18+0x3e8] ;  /* 0x0003e8001212b984 */ /* 0x000ee20000000a00 */
[----:B-1----:R-:W-:Y:S02]  /*4200*/  @!P4 LEA R20, R23, R20, 0x18 ;  /* 0x000000141714c211 */ /* 0x002fe400078ec0ff */
[----:B------:R-:W-:-:S04]  /*4210*/  @!P5 MOV R23, 0x400 ;  /* 0x000004000017d802 */ /* 0x000fc80000000f00 */
[----:B------:R-:W4:Y:S01]  /*4220*/  @!P4 LDS.64 R20, [R20+0x3f0] ;  /* 0x0003f0001414c984 */ /* 0x000f220000000a00 */
[----:B-----5:R-:W-:-:S06]  /*4230*/  @!P5 LEA R22, R22, R23, 0x18 ;  /* 0x000000171616d211 */ /* 0x020fcc00078ec0ff */
[----:B------:R-:W0:Y:S01]  /*4240*/  @!P5 LDS.64 R22, [R22+0x3f8] ;  /* 0x0003f8001616d984 */ /* 0x000e220000000a00 */
[----:B---3--:R-:W-:-:S08]  /*4250*/  @!P3 DFMA R10, R12, R18, R10 ;  /* 0x000000120c0ab22b */ /* 0x008fd0000000000a */
[----:B----4-:R-:W-:-:S08]  /*4260*/  @!P4 DFMA R10, R20, R14, R10 ;  /* 0x0000000e140ac22b */ /* 0x010fd0000000000a */
[----:B0-----:R-:W-:-:S11]  /*4270*/  @!P5 DFMA R10, R16, R22, R10 ;  /* 0x00000016100ad22b */ /* 0x001fd6000000000a */
.L_x_344:
[----:B------:R-:W-:Y:S05]  /*4280*/  BSYNC.RECONVERGENT B0 ;  /* 0x0000000000007941 */ /* 0x000fea0003800200 */
.L_x_343:
[----:B------:R-:W-:Y:S01]  /*4290*/  BAR.SYNC.DEFER_BLOCKING 0x0 ;  /* 0x0000000000007b1d */ /* 0x000fe20000010000 */
[----:B------:R-:W-:Y:S01]  /*42a0*/  UIADD3 UR4, UPT, UPT, UR4, 0x1, URZ ;  /* 0x0000000104047890 */ /* 0x000fe2000fffe0ff */
[----:B------:R-:W-:Y:S01]  /*42b0*/  IADD3 R4, P0, PT, R4, 0x400, RZ ;  /* 0x0000040004047810 */ /* 0x000fe20007f1e0ff */
[----:B------:R-:W-:Y:S01]  /*42c0*/  VIADD R3, R3, 0x80 ;  /* 0x0000008003037836 */ /* 0x000fe20000000000 */
[----:B------:R-:W-:Y:S01]  /*42d0*/  UIADD3 UR5, UPT, UPT, UR5, 0x80, URZ ;  /* 0x0000008005057890 */ /* 0x000fe2000fffe0ff */
[----:B------:R-:W-:Y:S01]  /*42e0*/  VIADD R25, R25, 0x3e800 ;  /* 0x0003e80019197836 */ /* 0x000fe20000000000 */
[----:B------:R-:W-:Y:S01]  /*42f0*/  UISETP.NE.AND UP0, UPT, UR4, URZ, UPT ;  /* 0x000000ff0400728c */ /* 0x000fe2000bf05270 */
[----:B------:R-:W-:-:S08]  /*4300*/  IMAD.X R5, RZ, RZ, R5, P0 ;  /* 0x000000ffff057224 */ /* 0x000fd000000e0605 */
[----:B------:R-:W-:Y:S05]  /*4310*/  BRA.U UP0, `(.L_x_345) ;  /* 0xffffffbd00ac7547 */ /* 0x000fea000b83ffff */
.L_x_342:
[----:B------:R-:W1:Y:S02]  /*4320*/  LDCU UR6, c[0x0][0x3a0] ;  /* 0x00007400ff0677ac */ /* 0x000e640008000800 */
[----:B-1----:R-:W-:-:S13]  /*4330*/  ISETP.GE.AND P0, PT, R0, UR6, PT ;  /* 0x0000000600007c0c */ /* 0x002fda000bf06270 */
[----:B------:R-:W-:Y:S05]  /*4340*/  @P0 EXIT ;  /* 0x000000000000094d */ /* 0x000fea0003800000 */
[----:B------:R-:W1:Y:S02]  /*4350*/  LDC.64 R2, c[0x0][0x390] ;  /* 0x0000e400ff027b82 */ /* 0x000e640000000a00 */
[----:B-1----:R-:W-:-:S05]  /*4360*/  IMAD.WIDE R2, R0, 0x8, R2 ;  /* 0x0000000800027825 */ /* 0x002fca00078e0202 */
[----:B------:R-:W-:Y:S01]  /*4370*/  STG.E.64 desc[UR8][R2.64], R10 ;  /* 0x0000000a02007986 */ /* 0x000fe2000c101b08 */
[----:B------:R-:W-:Y:S05]  /*4380*/  EXIT ;  /* 0x000000000000794d */ /* 0x000fea0003800000 */
.L_x_346:
        /* <DEDUP_REMOVED lines=15> */
.L_x_355:


//--------------------- .nv.shared._Z14matrixMultiplyPdS_S_S_iiiiii --------------------------
	.section	.nv.shared._Z14matrixMultiplyPdS_S_S_iiiiii,"aw",@nobits
	.sectionflags	@""
	.align	8
.nv.shared._Z14matrixMultiplyPdS_S_S_iiiiii:
	.zero		5120


//--------------------- .nv.shared.reserved.0     --------------------------
	.section	.nv.shared.reserved.0,"aw",@nobits
	.weak		__nv_reservedSMEM_offset_0_alias
	.size		__nv_reservedSMEM_offset_0_alias, 0, 64
	.other		__nv_reservedSMEM_offset_0_alias,@"STO_CUDA_RESERVED_SHARED STV_DEFAULT"
__nv_reservedSMEM_offset_0_alias:
	.zero		0
	.zero		64


//--------------------- .nv.shared._Z17similarity_kernelPdS_S_iii --------------------------
	.section	.nv.shared._Z17similarity_kernelPdS_S_iii,"aw",@nobits
	.sectionflags	@""
	.align	8
.nv.shared._Z17similarity_kernelPdS_S_iii:
	.zero		2048


//--------------------- .nv.shared._Z21recommendation_kernelPdS_S_iii --------------------------
	.section	.nv.shared._Z21recommendation_kernelPdS_S_iii,"aw",@nobits
	.sectionflags	@""
	.align	8
.nv.shared._Z21recommendation_kernelPdS_S_iii:
	.zero		2048


//--------------------- .nv.constant0._Z14matrixMultiplyPdS_S_S_iiiiii --------------------------
	.section	.nv.constant0._Z14matrixMultiplyPdS_S_S_iiiiii,"a",@progbits
	.sectionflags	@""
	.align	4
.nv.constant0._Z14matrixMultiplyPdS_S_S_iiiiii:
	.zero		952


//--------------------- .nv.constant0._Z11mean_kernelPdS_ii --------------------------
	.section	.nv.constant0._Z11mean_kernelPdS_ii,"a",@progbits
	.sectionflags	@""
	.align	4
.nv.constant0._Z11mean_kernelPdS_ii:
	.zero		920


//--------------------- .nv.constant0._Z17similarity_kernelPdS_S_iii --------------------------
	.section	.nv.constant0._Z17similarity_kernelPdS_S_iii,"a",@progbits
	.sectionflags	@""
	.align	4
.nv.constant0._Z17similarity_kernelPdS_S_iii:
	.zero		932


//--------------------- .nv.constant0._Z21recommendation_kernelPdS_S_iii --------------------------
	.section	.nv.constant0._Z21recommendation_kernelPdS_S_iii,"a",@progbits
	.sectionflags	@""
	.align	4
.nv.constant0._Z21recommendation_kernelPdS_S_iii:
	.zero		932


//--------------------- SYMBOLS --------------------------

	.type		.nv.reservedSmem.offset0,@object
	.size		.nv.reservedSmem.offset0,0x4
	.type		.nv.reservedSmem.cap,@object
	.size		.nv.reservedSmem.cap,0x4
